	.target	sm_90a

	.elftype	@"ET_EXEC"


//--------------------- .note.nv.tkinfo           --------------------------
	.section	.note.nv.tkinfo,"",@"SHT_NOTE"
	.sectionflags	@"SHF_NOTE_NV_TKINFO"
	.tkinfo
        /*0018*/ 	.word	0x00000002
        /*0030*/ 	.string	""
        /*0030*/ 	.string	"ptxas"
        /*0030*/ 	.string	"Cuda compilation tools, release 13.0, V13.0.88"
        /*0030*/ 	.string	"Build cuda_13.0.r13.0/compiler.36424714_0"
        /*0030*/ 	.string	"-arch sm_90a -m 64 "



//--------------------- .note.nv.cuinfo           --------------------------
	.section	.note.nv.cuinfo,"",@"SHT_NOTE"
	.sectionflags	@"SHF_NOTE_NV_CUINFO"
        /*0018*/ 	.short	0x0002
        /*001a*/ 	.short	0x005a
        /*001c*/ 	.short	0x0082
	.zero		2


//--------------------- .nv.info                  --------------------------
	.section	.nv.info,"",@"SHT_CUDA_INFO"
	.align	4


	//----- nvinfo : EIATTR_REGCOUNT
	.align		4
        /*0000*/ 	.byte	0x04, 0x2f
        /*0002*/ 	.short	(.L_15 - .L_14)
	.align		4
.L_14:
        /*0004*/ 	.word	index@(_ZN7cutlass13device_kernelINS_4gemm6kernel13GemmUniversalIN4cute5tupleIJiiiiEEENS1_10collective13CollectiveMmaINS1_34MainloopSm90TmaGmmaWarpSpecializedILi18ENS5_IJNS4_1CILi8EEENSA_ILi1EEESC_EEENS1_35KernelTmaWarpSpecializedCooperativeEEENS5_IJNSA_ILi128EEENSA_ILi64EEENSA_ILi32EEEEEENS_10bfloat16_tENS5_IJlSC_lEEESK_SL_NS4_8TiledMMAINS4_8MMA_AtomIJNS4_4SM904GMMA27MMA_64x64x16_F32BF16BF16_SSILNSP_5MajorE0ELSR_0ELNSP_7ScaleInE1ELSS_1EEEEEENS4_6LayoutINS5_IJNSA_ILi2EEESC_SC_EEENS5_IJSC_NSA_ILi0EEESY_EEEEENS5_IJNS4_10UnderscoreES11_S11_EEEEENS4_13SM90_TMA_LOADENS4_14ComposedLayoutINS4_7SwizzleILi2ELi4ELi3EEENS4_18smem_ptr_flag_bitsILi16EEENSV_INS5_IJSB_SI_EEENS5_IJSI_SC_EEEEEEEvNS4_8identityENS4_23SM90_TMA_LOAD_MULTICASTES1D_vS1E_EENS_8epilogue10collective6detail29Sm90TmaWarpSpecializedAdapterINS1I_15DefaultEpilogueISK_SL_SL_NS1H_6thread17LinearCombinationISK_Li1EffLNS1M_9ScaleType4KindE0ELNS_15FloatRoundStyleE2ESK_EENS1_15EpilogueDefaultEEEEEvvEEEEvNT_6ParamsE)
        /*0008*/ 	.word	0x000000a8


	//----- nvinfo : EIATTR_FRAME_SIZE
	.align		4
.L_15:
        /*000c*/ 	.byte	0x04, 0x11
        /*000e*/ 	.short	(.L_17 - .L_16)
	.align		4
.L_16:
        /*0010*/ 	.word	index@(_ZN7cutlass13device_kernelINS_4gemm6kernel13GemmUniversalIN4cute5tupleIJiiiiEEENS1_10collective13CollectiveMmaINS1_34MainloopSm90TmaGmmaWarpSpecializedILi18ENS5_IJNS4_1CILi8EEENSA_ILi1EEESC_EEENS1_35KernelTmaWarpSpecializedCooperativeEEENS5_IJNSA_ILi128EEENSA_ILi64EEENSA_ILi32EEEEEENS_10bfloat16_tENS5_IJlSC_lEEESK_SL_NS4_8TiledMMAINS4_8MMA_AtomIJNS4_4SM904GMMA27MMA_64x64x16_F32BF16BF16_SSILNSP_5MajorE0ELSR_0ELNSP_7ScaleInE1ELSS_1EEEEEENS4_6LayoutINS5_IJNSA_ILi2EEESC_SC_EEENS5_IJSC_NSA_ILi0EEESY_EEEEENS5_IJNS4_10UnderscoreES11_S11_EEEEENS4_13SM90_TMA_LOADENS4_14ComposedLayoutINS4_7SwizzleILi2ELi4ELi3EEENS4_18smem_ptr_flag_bitsILi16EEENSV_INS5_IJSB_SI_EEENS5_IJSI_SC_EEEEEEEvNS4_8identityENS4_23SM90_TMA_LOAD_MULTICASTES1D_vS1E_EENS_8epilogue10collective6detail29Sm90TmaWarpSpecializedAdapterINS1I_15DefaultEpilogueISK_SL_SL_NS1H_6thread17LinearCombinationISK_Li1EffLNS1M_9ScaleType4KindE0ELNS_15FloatRoundStyleE2ESK_EENS1_15EpilogueDefaultEEEEEvvEEEEvNT_6ParamsE)
        /*0014*/ 	.word	0x00000000


	//----- nvinfo : EIATTR_MIN_STACK_SIZE
	.align		4
.L_17:
        /*0018*/ 	.byte	0x04, 0x12
        /*001a*/ 	.short	(.L_19 - .L_18)
	.align		4
.L_18:
        /*001c*/ 	.word	index@(_ZN7cutlass13device_kernelINS_4gemm6kernel13GemmUniversalIN4cute5tupleIJiiiiEEENS1_10collective13CollectiveMmaINS1_34MainloopSm90TmaGmmaWarpSpecializedILi18ENS5_IJNS4_1CILi8EEENSA_ILi1EEESC_EEENS1_35KernelTmaWarpSpecializedCooperativeEEENS5_IJNSA_ILi128EEENSA_ILi64EEENSA_ILi32EEEEEENS_10bfloat16_tENS5_IJlSC_lEEESK_SL_NS4_8TiledMMAINS4_8MMA_AtomIJNS4_4SM904GMMA27MMA_64x64x16_F32BF16BF16_SSILNSP_5MajorE0ELSR_0ELNSP_7ScaleInE1ELSS_1EEEEEENS4_6LayoutINS5_IJNSA_ILi2EEESC_SC_EEENS5_IJSC_NSA_ILi0EEESY_EEEEENS5_IJNS4_10UnderscoreES11_S11_EEEEENS4_13SM90_TMA_LOADENS4_14ComposedLayoutINS4_7SwizzleILi2ELi4ELi3EEENS4_18smem_ptr_flag_bitsILi16EEENSV_INS5_IJSB_SI_EEENS5_IJSI_SC_EEEEEEEvNS4_8identityENS4_23SM90_TMA_LOAD_MULTICASTES1D_vS1E_EENS_8epilogue10collective6detail29Sm90TmaWarpSpecializedAdapterINS1I_15DefaultEpilogueISK_SL_SL_NS1H_6thread17LinearCombinationISK_Li1EffLNS1M_9ScaleType4KindE0ELNS_15FloatRoundStyleE2ESK_EENS1_15EpilogueDefaultEEEEEvvEEEEvNT_6ParamsE)
        /*0020*/ 	.word	0x00000000
.L_19:


//--------------------- .nv.compat                --------------------------
	.section	.nv.compat,"",@"SHT_CUDA_COMPAT_INFO"
	.align	4
        /*0000*/ 	.byte	0x02, 0x09, 0x01, 0x00, 0x02, 0x02, 0x04, 0x00, 0x02, 0x05, 0x05, 0x00, 0x03, 0x07, 0x01, 0x01
        /*0010*/ 	.byte	0x02, 0x03, 0x01, 0x00, 0x02, 0x06, 0x01, 0x00, 0x04, 0x0b, 0x08, 0x00, 0x00, 0x00, 0x00, 0x00
        /*0020*/ 	.byte	0x00, 0x00, 0x00, 0x00


//--------------------- .nv.info._ZN7cutlass13device_kernelINS_4gemm6kernel13GemmUniversalIN4cute5tupleIJiiiiEEENS1_10collective13CollectiveMmaINS1_34MainloopSm90TmaGmmaWarpSpecializedILi18ENS5_IJNS4_1CILi8EEENSA_ILi1EEESC_EEENS1_35KernelTmaWarpSpecializedCooperativeEEENS5_IJNSA_ILi128EEENSA_ILi64EEENSA_ILi32EEEEEENS_10bfloat16_tENS5_IJlSC_lEEESK_SL_NS4_8TiledMMAINS4_8MMA_AtomIJNS4_4SM904GMMA27MMA_64x64x16_F32BF16BF16_SSILNSP_5MajorE0ELSR_0ELNSP_7ScaleInE1ELSS_1EEEEEENS4_6LayoutINS5_IJNSA_ILi2EEESC_SC_EEENS5_IJSC_NSA_ILi0EEESY_EEEEENS5_IJNS4_10UnderscoreES11_S11_EEEEENS4_13SM90_TMA_LOADENS4_14ComposedLayoutINS4_7SwizzleILi2ELi4ELi3EEENS4_18smem_ptr_flag_bitsILi16EEENSV_INS5_IJSB_SI_EEENS5_IJSI_SC_EEEEEEEvNS4_8identityENS4_23SM90_TMA_LOAD_MULTICASTES1D_vS1E_EENS_8epilogue10collective6detail29Sm90TmaWarpSpecializedAdapterINS1I_15DefaultEpilogueISK_SL_SL_NS1H_6thread17LinearCombinationISK_Li1EffLNS1M_9ScaleType4KindE0ELNS_15FloatRoundStyleE2ESK_EENS1_15EpilogueDefaultEEEEEvvEEEEvNT_6ParamsE --------------------------
	.section	.nv.info._ZN7cutlass13device_kernelINS_4gemm6kernel13GemmUniversalIN4cute5tupleIJiiiiEEENS1_10collective13CollectiveMmaINS1_34MainloopSm90TmaGmmaWarpSpecializedILi18ENS5_IJNS4_1CILi8EEENSA_ILi1EEESC_EEENS1_35KernelTmaWarpSpecializedCooperativeEEENS5_IJNSA_ILi128EEENSA_ILi64EEENSA_ILi32EEEEEENS_10bfloat16_tENS5_IJlSC_lEEESK_SL_NS4_8TiledMMAINS4_8MMA_AtomIJNS4_4SM904GMMA27MMA_64x64x16_F32BF16BF16_SSILNSP_5MajorE0ELSR_0ELNSP_7ScaleInE1ELSS_1EEEEEENS4_6LayoutINS5_IJNSA_ILi2EEESC_SC_EEENS5_IJSC_NSA_ILi0EEESY_EEEEENS5_IJNS4_10UnderscoreES11_S11_EEEEENS4_13SM90_TMA_LOADENS4_14ComposedLayoutINS4_7SwizzleILi2ELi4ELi3EEENS4_18smem_ptr_flag_bitsILi16EEENSV_INS5_IJSB_SI_EEENS5_IJSI_SC_EEEEEEEvNS4_8identityENS4_23SM90_TMA_LOAD_MULTICASTES1D_vS1E_EENS_8epilogue10collective6detail29Sm90TmaWarpSpecializedAdapterINS1I_15DefaultEpilogueISK_SL_SL_NS1H_6thread17LinearCombinationISK_Li1EffLNS1M_9ScaleType4KindE0ELNS_15FloatRoundStyleE2ESK_EENS1_15EpilogueDefaultEEEEEvvEEEEvNT_6ParamsE,"",@"SHT_CUDA_INFO"
	.sectionflags	@""
	.align	4


	//----- nvinfo : EIATTR_CUDA_API_VERSION
	.align		4
        /*0000*/ 	.byte	0x04, 0x37
        /*0002*/ 	.short	(.L_21 - .L_20)
.L_20:
        /*0004*/ 	.word	0x00000082


	//----- nvinfo : EIATTR_KPARAM_INFO
	.align		4
.L_21:
        /*0008*/ 	.byte	0x04, 0x17
        /*000a*/ 	.short	(.L_23 - .L_22)
.L_22:
        /*000c*/ 	.word	0x00000000
        /*0010*/ 	.short	0x0000
        /*0012*/ 	.short	0x0070
        /*0014*/ 	.byte	0x00, 0xf0, 0x01, 0x10


	//----- nvinfo : EIATTR_SPARSE_MMA_MASK
	.align		4
.L_23:
        /*0018*/ 	.byte	0x03, 0x50
        /*001a*/ 	.short	0x0000


	//----- nvinfo : EIATTR_MAXREG_COUNT
	.align		4
        /*001c*/ 	.byte	0x03, 0x1b
        /*001e*/ 	.short	0x00a8


	//----- nvinfo : EIATTR_NUM_BARRIERS
	.align		4
        /*0020*/ 	.byte	0x02, 0x4c
        /*0022*/ 	.byte	0x01
	.zero		1


	//----- nvinfo : EIATTR_EXTERNS
	.align		4
        /*0024*/ 	.byte	0x04, 0x0f
        /*0026*/ 	.short	(.L_25 - .L_24)


	//   ....[0]....
	.align		4
.L_24:
        /*0028*/ 	.word	index@(__assertfail)


	//----- nvinfo : EIATTR_MERCURY_ISA_VERSION
	.align		4
.L_25:
        /*002c*/ 	.byte	0x03, 0x5f
        /*002e*/ 	.short	0x0101


	//----- nvinfo : EIATTR_INT_WARP_WIDE_INSTR_OFFSETS
	.align		4
        /*0030*/ 	.byte	0x04, 0x31
        /*0032*/ 	.short	(.L_27 - .L_26)


	//   ....[0]....
.L_26:
        /*0034*/ 	.word	0x000006b0


	//   ....[1]....
        /*0038*/ 	.word	0x000006c0


	//   ....[2]....
        /*003c*/ 	.word	0x00000840


	//----- nvinfo : EIATTR_COOP_GROUP_MASK_REGIDS
	.align		4
.L_27:
        /*0040*/ 	.byte	0x04, 0x29
        /*0042*/ 	.short	(.L_29 - .L_28)


	//   ....[0]....
.L_28:
        /*0044*/ 	.word	0xffffffff


	//   ....[1]....
        /*0048*/ 	.word	0xffffffff


	//   ....[2]....
        /*004c*/ 	.word	0xffffffff


	//   ....[3]....
        /*0050*/ 	.word	0xffffffff


	//   ....[4]....
        /*0054*/ 	.word	0xffffffff


	//   ....[5]....
        /*0058*/ 	.word	0xffffffff


	//----- nvinfo : EIATTR_COOP_GROUP_INSTR_OFFSETS
	.align		4
.L_29:
        /*005c*/ 	.byte	0x04, 0x28
        /*005e*/ 	.short	(.L_31 - .L_30)


	//   ....[0]....
.L_30:
        /*0060*/ 	.word	0x00000060


	//   ....[1]....
        /*0064*/ 	.word	0x00000070


	//   ....[2]....
        /*0068*/ 	.word	0x00000130


	//   ....[3]....
        /*006c*/ 	.word	0x000004e0


	//   ....[4]....
        /*0070*/ 	.word	0x000009e0


	//   ....[5]....
        /*0074*/ 	.word	0x00001420


	//----- nvinfo : EIATTR_REG_RECONFIG
	.align		4
.L_31:
        /*0078*/ 	.byte	0x01, 0x54
	.zero		2


	//----- nvinfo : EIATTR_SYSCALL_OFFSETS
	.align		4
        /*007c*/ 	.byte	0x04, 0x46
        /*007e*/ 	.short	(.L_33 - .L_32)


	//   ....[0]....
.L_32:
        /*0080*/ 	.word	0x000015e0


	//----- nvinfo : EIATTR_MBARRIER_INSTR_OFFSETS
	.align		4
.L_33:
        /*0084*/ 	.byte	0x04, 0x39
        /*0086*/ 	.short	(.L_35 - .L_34)


	//   ....[0]....
.L_34:
        /*0088*/ 	.word	0x00000280
        /*008c*/ 	.word	0x000000ff
        /*0090*/ 	.word	0x00000000
        /*0094*/ 	.short	0x0100
        /*0096*/ 	.byte	0x08
	.zero		1


	//   ....[1]....
        /*0098*/ 	.word	0x00000290
        /*009c*/ 	.word	0x000000ff
        /*00a0*/ 	.word	0x00000090
        /*00a4*/ 	.short	0x0100
        /*00a6*/ 	.byte	0x08
	.zero		1


	//   ....[2]....
        /*00a8*/ 	.word	0x000002a0
        /*00ac*/ 	.word	0x000000ff
        /*00b0*/ 	.word	0x00000008
        /*00b4*/ 	.short	0x0100
        /*00b6*/ 	.byte	0x08
	.zero		1


	//   ....[3]....
        /*00b8*/ 	.word	0x000002b0
        /*00bc*/ 	.word	0x000000ff
        /*00c0*/ 	.word	0x00000098
        /*00c4*/ 	.short	0x0100
        /*00c6*/ 	.byte	0x08
	.zero		1


	//   ....[4]....
        /*00c8*/ 	.word	0x000002c0
        /*00cc*/ 	.word	0x000000ff
        /*00d0*/ 	.word	0x00000010
        /*00d4*/ 	.short	0x0100
        /*00d6*/ 	.byte	0x08
	.zero		1


	//   ....[5]....
        /*00d8*/ 	.word	0x000002d0
        /*00dc*/ 	.word	0x000000ff
        /*00e0*/ 	.word	0x000000a0
        /*00e4*/ 	.short	0x0100
        /*00e6*/ 	.byte	0x08
	.zero		1


	//   ....[6]....
        /*00e8*/ 	.word	0x000002e0
        /*00ec*/ 	.word	0x000000ff
        /*00f0*/ 	.word	0x00000018
        /*00f4*/ 	.short	0x0100
        /*00f6*/ 	.byte	0x08
	.zero		1


	//   ....[7]....
        /*00f8*/ 	.word	0x000002f0
        /*00fc*/ 	.word	0x000000ff
        /*0100*/ 	.word	0x000000a8
        /*0104*/ 	.short	0x0100
        /*0106*/ 	.byte	0x08
	.zero		1


	//   ....[8]....
        /*0108*/ 	.word	0x00000300
        /*010c*/ 	.word	0x000000ff
        /*0110*/ 	.word	0x00000020
        /*0114*/ 	.short	0x0100
        /*0116*/ 	.byte	0x08
	.zero		1


	//   ....[9]....
        /*0118*/ 	.word	0x00000310
        /*011c*/ 	.word	0x000000ff
        /*0120*/ 	.word	0x000000b0
        /*0124*/ 	.short	0x0100
        /*0126*/ 	.byte	0x08
	.zero		1


	//   ....[10]....
        /*0128*/ 	.word	0x00000320
        /*012c*/ 	.word	0x000000ff
        /*0130*/ 	.word	0x00000028
        /*0134*/ 	.short	0x0100
        /*0136*/ 	.byte	0x08
	.zero		1


	//   ....[11]....
        /*0138*/ 	.word	0x00000330
        /*013c*/ 	.word	0x000000ff
        /*0140*/ 	.word	0x000000b8
        /*0144*/ 	.short	0x0100
        /*0146*/ 	.byte	0x08
	.zero		1


	//   ....[12]....
        /*0148*/ 	.word	0x00000340
        /*014c*/ 	.word	0x000000ff
        /*0150*/ 	.word	0x00000030
        /*0154*/ 	.short	0x0100
        /*0156*/ 	.byte	0x08
	.zero		1


	//   ....[13]....
        /*0158*/ 	.word	0x00000350
        /*015c*/ 	.word	0x000000ff
        /*0160*/ 	.word	0x000000c0
        /*0164*/ 	.short	0x0100
        /*0166*/ 	.byte	0x08
	.zero		1


	//   ....[14]....
        /*0168*/ 	.word	0x00000360
        /*016c*/ 	.word	0x000000ff
        /*0170*/ 	.word	0x00000038
        /*0174*/ 	.short	0x0100
        /*0176*/ 	.byte	0x08
	.zero		1


	//   ....[15]....
        /*0178*/ 	.word	0x00000370
        /*017c*/ 	.word	0x000000ff
        /*0180*/ 	.word	0x000000c8
        /*0184*/ 	.short	0x0100
        /*0186*/ 	.byte	0x08
	.zero		1


	//   ....[16]....
        /*0188*/ 	.word	0x00000380
        /*018c*/ 	.word	0x000000ff
        /*0190*/ 	.word	0x00000040
        /*0194*/ 	.short	0x0100
        /*0196*/ 	.byte	0x08
	.zero		1


	//   ....[17]....
        /*0198*/ 	.word	0x00000390
        /*019c*/ 	.word	0x000000ff
        /*01a0*/ 	.word	0x000000d0
        /*01a4*/ 	.short	0x0100
        /*01a6*/ 	.byte	0x08
	.zero		1


	//   ....[18]....
        /*01a8*/ 	.word	0x000003a0
        /*01ac*/ 	.word	0x000000ff
        /*01b0*/ 	.word	0x00000048
        /*01b4*/ 	.short	0x0100
        /*01b6*/ 	.byte	0x08
	.zero		1


	//   ....[19]....
        /*01b8*/ 	.word	0x000003b0
        /*01bc*/ 	.word	0x000000ff
        /*01c0*/ 	.word	0x000000d8
        /*01c4*/ 	.short	0x0100
        /*01c6*/ 	.byte	0x08
	.zero		1


	//   ....[20]....
        /*01c8*/ 	.word	0x000003c0
        /*01cc*/ 	.word	0x000000ff
        /*01d0*/ 	.word	0x00000050
        /*01d4*/ 	.short	0x0100
        /*01d6*/ 	.byte	0x08
	.zero		1


	//   ....[21]....
        /*01d8*/ 	.word	0x000003d0
        /*01dc*/ 	.word	0x000000ff
        /*01e0*/ 	.word	0x000000e0
        /*01e4*/ 	.short	0x0100
        /*01e6*/ 	.byte	0x08
	.zero		1


	//   ....[22]....
        /*01e8*/ 	.word	0x000003e0
        /*01ec*/ 	.word	0x000000ff
        /*01f0*/ 	.word	0x00000058
        /*01f4*/ 	.short	0x0100
        /*01f6*/ 	.byte	0x08
	.zero		1


	//   ....[23]....
        /*01f8*/ 	.word	0x000003f0
        /*01fc*/ 	.word	0x000000ff
        /*0200*/ 	.word	0x000000e8
        /*0204*/ 	.short	0x0100
        /*0206*/ 	.byte	0x08
	.zero		1


	//   ....[24]....
        /*0208*/ 	.word	0x00000400
        /*020c*/ 	.word	0x000000ff
        /*0210*/ 	.word	0x00000060
        /*0214*/ 	.short	0x0100
        /*0216*/ 	.byte	0x08
	.zero		1


	//   ....[25]....
        /*0218*/ 	.word	0x00000410
        /*021c*/ 	.word	0x000000ff
        /*0220*/ 	.word	0x000000f0
        /*0224*/ 	.short	0x0100
        /*0226*/ 	.byte	0x08
	.zero		1


	//   ....[26]....
        /*0228*/ 	.word	0x00000420
        /*022c*/ 	.word	0x000000ff
        /*0230*/ 	.word	0x00000068
        /*0234*/ 	.short	0x0100
        /*0236*/ 	.byte	0x08
	.zero		1


	//   ....[27]....
        /*0238*/ 	.word	0x00000430
        /*023c*/ 	.word	0x000000ff
        /*0240*/ 	.word	0x000000f8
        /*0244*/ 	.short	0x0100
        /*0246*/ 	.byte	0x08
	.zero		1


	//   ....[28]....
        /*0248*/ 	.word	0x00000440
        /*024c*/ 	.word	0x000000ff
        /*0250*/ 	.word	0x00000070
        /*0254*/ 	.short	0x0100
        /*0256*/ 	.byte	0x08
	.zero		1


	//   ....[29]....
        /*0258*/ 	.word	0x00000450
        /*025c*/ 	.word	0x000000ff
        /*0260*/ 	.word	0x00000100
        /*0264*/ 	.short	0x0100
        /*0266*/ 	.byte	0x08
	.zero		1


	//   ....[30]....
        /*0268*/ 	.word	0x00000460
        /*026c*/ 	.word	0x000000ff
        /*0270*/ 	.word	0x00000078
        /*0274*/ 	.short	0x0100
        /*0276*/ 	.byte	0x08
	.zero		1


	//   ....[31]....
        /*0278*/ 	.word	0x00000470
        /*027c*/ 	.word	0x000000ff
        /*0280*/ 	.word	0x00000108
        /*0284*/ 	.short	0x0100
        /*0286*/ 	.byte	0x08
	.zero		1


	//   ....[32]....
        /*0288*/ 	.word	0x00000480
        /*028c*/ 	.word	0x000000ff
        /*0290*/ 	.word	0x00000080
        /*0294*/ 	.short	0x0100
        /*0296*/ 	.byte	0x08
	.zero		1


	//   ....[33]....
        /*0298*/ 	.word	0x00000490
        /*029c*/ 	.word	0x000000ff
        /*02a0*/ 	.word	0x00000110
        /*02a4*/ 	.short	0x0100
        /*02a6*/ 	.byte	0x08
	.zero		1


	//   ....[34]....
        /*02a8*/ 	.word	0x000004a0
        /*02ac*/ 	.word	0x000000ff
        /*02b0*/ 	.word	0x00000088
        /*02b4*/ 	.short	0x0100
        /*02b6*/ 	.byte	0x08
	.zero		1


	//   ....[35]....
        /*02b8*/ 	.word	0x000004b0
        /*02bc*/ 	.word	0x000000ff
        /*02c0*/ 	.word	0x00000118
        /*02c4*/ 	.short	0x0100
        /*02c6*/ 	.byte	0x08
	.zero		1


	//   ....[36]....
        /*02c8*/ 	.word	0x000008e0
        /*02cc*/ 	.word	0x000000ff
        /*02d0*/ 	.word	0x00000130
        /*02d4*/ 	.short	0x0100
        /*02d6*/ 	.byte	0x06
	.zero		1


	//   ....[37]....
        /*02d8*/ 	.word	0x00000970
        /*02dc*/ 	.word	0x000000ff
        /*02e0*/ 	.word	0x00000138
        /*02e4*/ 	.short	0x0100
        /*02e6*/ 	.byte	0x06
	.zero		1


	//   ....[38]....
        /*02e8*/ 	.word	0x000016a0
        /*02ec*/ 	.word	0x00000003
        /*02f0*/ 	.word	0x00000000
        /*02f4*/ 	.short	0x010a
        /*02f6*/ 	.byte	0x3f
	.zero		1


	//   ....[39]....
        /*02f8*/ 	.word	0x000016e0
        /*02fc*/ 	.word	0x00000003
        /*0300*/ 	.word	0x00000000
        /*0304*/ 	.short	0x010a
        /*0306*/ 	.byte	0x3f
	.zero		1


	//   ....[40]....
        /*0308*/ 	.word	0x000019b0
        /*030c*/ 	.word	0x00000005
        /*0310*/ 	.word	0x00000000
        /*0314*/ 	.short	0x010a
        /*0316*/ 	.byte	0x3f
	.zero		1


	//   ....[41]....
        /*0318*/ 	.word	0x000019f0
        /*031c*/ 	.word	0x00000005
        /*0320*/ 	.word	0x00000000
        /*0324*/ 	.short	0x010a
        /*0326*/ 	.byte	0x3f
	.zero		1


	//   ....[42]....
        /*0328*/ 	.word	0x00001b50
        /*032c*/ 	.word	0x00000005
        /*0330*/ 	.word	0x00000000
        /*0334*/ 	.short	0x0101
        /*0336*/ 	.byte	0x3f
	.zero		1


	//   ....[43]....
        /*0338*/ 	.word	0x00001d70
        /*033c*/ 	.word	0x00000003
        /*0340*/ 	.word	0x00000000
        /*0344*/ 	.short	0x0101
        /*0346*/ 	.byte	0x3f
	.zero		1


	//   ....[44]....
        /*0348*/ 	.word	0x00005280
        /*034c*/ 	.word	0x00000017
        /*0350*/ 	.word	0x00000090
        /*0354*/ 	.short	0x010a
        /*0356*/ 	.byte	0x3f
	.zero		1


	//   ....[45]....
        /*0358*/ 	.word	0x000055f0
        /*035c*/ 	.word	0x00000003
        /*0360*/ 	.word	0x00000138
        /*0364*/ 	.short	0x0101
        /*0366*/ 	.byte	0x3f
	.zero		1


	//   ....[46]....
        /*0368*/ 	.word	0x00005d50
        /*036c*/ 	.word	0x00000007
        /*0370*/ 	.word	0x00000000
        /*0374*/ 	.short	0x010a
        /*0376*/ 	.byte	0x3f
	.zero		1


	//   ....[47]....
        /*0378*/ 	.word	0x00005dd0
        /*037c*/ 	.word	0x00000008
        /*0380*/ 	.word	0x00000000
        /*0384*/ 	.short	0x010a
        /*0386*/ 	.byte	0x3f
	.zero		1


	//   ....[48]....
        /*0388*/ 	.word	0x00005e60
        /*038c*/ 	.word	0x00000009
        /*0390*/ 	.word	0x00000000
        /*0394*/ 	.short	0x010a
        /*0396*/ 	.byte	0x3f
	.zero		1


	//   ....[49]....
        /*0398*/ 	.word	0x00005ef0
        /*039c*/ 	.word	0x00000008
        /*03a0*/ 	.word	0x00000000
        /*03a4*/ 	.short	0x010a
        /*03a6*/ 	.byte	0x3f
	.zero		1


	//   ....[50]....
        /*03a8*/ 	.word	0x00005f80
        /*03ac*/ 	.word	0x00000009
        /*03b0*/ 	.word	0x00000000
        /*03b4*/ 	.short	0x010a
        /*03b6*/ 	.byte	0x3f
	.zero		1


	//   ....[51]....
        /*03b8*/ 	.word	0x00006010
        /*03bc*/ 	.word	0x00000008
        /*03c0*/ 	.word	0x00000000
        /*03c4*/ 	.short	0x010a
        /*03c6*/ 	.byte	0x3f
	.zero		1


	//   ....[52]....
        /*03c8*/ 	.word	0x000060a0
        /*03cc*/ 	.word	0x00000009
        /*03d0*/ 	.word	0x00000000
        /*03d4*/ 	.short	0x010a
        /*03d6*/ 	.byte	0x3f
	.zero		1


	//   ....[53]....
        /*03d8*/ 	.word	0x00006130
        /*03dc*/ 	.word	0x00000008
        /*03e0*/ 	.word	0x00000000
        /*03e4*/ 	.short	0x010a
        /*03e6*/ 	.byte	0x3f
	.zero		1


	//   ....[54]....
        /*03e8*/ 	.word	0x000061c0
        /*03ec*/ 	.word	0x00000009
        /*03f0*/ 	.word	0x00000000
        /*03f4*/ 	.short	0x010a
        /*03f6*/ 	.byte	0x3f
	.zero		1


	//   ....[55]....
        /*03f8*/ 	.word	0x00006250
        /*03fc*/ 	.word	0x00000008
        /*0400*/ 	.word	0x00000000
        /*0404*/ 	.short	0x010a
        /*0406*/ 	.byte	0x3f
	.zero		1


	//   ....[56]....
        /*0408*/ 	.word	0x000062e0
        /*040c*/ 	.word	0x00000009
        /*0410*/ 	.word	0x00000000
        /*0414*/ 	.short	0x010a
        /*0416*/ 	.byte	0x3f
	.zero		1


	//   ....[57]....
        /*0418*/ 	.word	0x00006370
        /*041c*/ 	.word	0x00000008
        /*0420*/ 	.word	0x00000000
        /*0424*/ 	.short	0x010a
        /*0426*/ 	.byte	0x3f
	.zero		1


	//   ....[58]....
        /*0428*/ 	.word	0x00006400
        /*042c*/ 	.word	0x00000009
        /*0430*/ 	.word	0x00000000
        /*0434*/ 	.short	0x010a
        /*0436*/ 	.byte	0x3f
	.zero		1


	//   ....[59]....
        /*0438*/ 	.word	0x00006490
        /*043c*/ 	.word	0x00000008
        /*0440*/ 	.word	0x00000000
        /*0444*/ 	.short	0x010a
        /*0446*/ 	.byte	0x3f
	.zero		1


	//   ....[60]....
        /*0448*/ 	.word	0x00006520
        /*044c*/ 	.word	0x00000009
        /*0450*/ 	.word	0x00000000
        /*0454*/ 	.short	0x010a
        /*0456*/ 	.byte	0x3f
	.zero		1


	//   ....[61]....
        /*0458*/ 	.word	0x000065b0
        /*045c*/ 	.word	0x00000008
        /*0460*/ 	.word	0x00000000
        /*0464*/ 	.short	0x010a
        /*0466*/ 	.byte	0x3f
	.zero		1


	//   ....[62]....
        /*0468*/ 	.word	0x00006640
        /*046c*/ 	.word	0x0000000b
        /*0470*/ 	.word	0x00000000
        /*0474*/ 	.short	0x010a
        /*0476*/ 	.byte	0x3f
	.zero		1


	//   ....[63]....
        /*0478*/ 	.word	0x000066d0
        /*047c*/ 	.word	0x00000003
        /*0480*/ 	.word	0x00000000
        /*0484*/ 	.short	0x010a
        /*0486*/ 	.byte	0x3f
	.zero		1


	//   ....[64]....
        /*0488*/ 	.word	0x00006730
        /*048c*/ 	.word	0x00000003
        /*0490*/ 	.word	0x00000000
        /*0494*/ 	.short	0x010a
        /*0496*/ 	.byte	0x3f
	.zero		1


	//   ....[65]....
        /*0498*/ 	.word	0x00006780
        /*049c*/ 	.word	0x00000005
        /*04a0*/ 	.word	0x00000000
        /*04a4*/ 	.short	0x010a
        /*04a6*/ 	.byte	0x3f
	.zero		1


	//   ....[66]....
        /*04a8*/ 	.word	0x00006850
        /*04ac*/ 	.word	0x00000017
        /*04b0*/ 	.word	0x00000090
        /*04b4*/ 	.short	0x010a
        /*04b6*/ 	.byte	0x3f
	.zero		1


	//   ....[67]....
        /*04b8*/ 	.word	0x00006920
        /*04bc*/ 	.word	0x00000007
        /*04c0*/ 	.word	0x00000000
        /*04c4*/ 	.short	0x010a
        /*04c6*/ 	.byte	0x3f
	.zero		1


	//   ....[68]....
        /*04c8*/ 	.word	0x00006970
        /*04cc*/ 	.word	0x00000008
        /*04d0*/ 	.word	0x00000000
        /*04d4*/ 	.short	0x010a
        /*04d6*/ 	.byte	0x3f
	.zero		1


	//   ....[69]....
        /*04d8*/ 	.word	0x000069c0
        /*04dc*/ 	.word	0x00000009
        /*04e0*/ 	.word	0x00000000
        /*04e4*/ 	.short	0x010a
        /*04e6*/ 	.byte	0x3f
	.zero		1


	//   ....[70]....
        /*04e8*/ 	.word	0x00006a10
        /*04ec*/ 	.word	0x00000008
        /*04f0*/ 	.word	0x00000000
        /*04f4*/ 	.short	0x010a
        /*04f6*/ 	.byte	0x3f
	.zero		1


	//   ....[71]....
        /*04f8*/ 	.word	0x00006a60
        /*04fc*/ 	.word	0x00000009
        /*0500*/ 	.word	0x00000000
        /*0504*/ 	.short	0x010a
        /*0506*/ 	.byte	0x3f
	.zero		1


	//   ....[72]....
        /*0508*/ 	.word	0x00006ab0
        /*050c*/ 	.word	0x00000008
        /*0510*/ 	.word	0x00000000
        /*0514*/ 	.short	0x010a
        /*0516*/ 	.byte	0x3f
	.zero		1


	//   ....[73]....
        /*0518*/ 	.word	0x00006b00
        /*051c*/ 	.word	0x00000009
        /*0520*/ 	.word	0x00000000
        /*0524*/ 	.short	0x010a
        /*0526*/ 	.byte	0x3f
	.zero		1


	//   ....[74]....
        /*0528*/ 	.word	0x00006b50
        /*052c*/ 	.word	0x00000008
        /*0530*/ 	.word	0x00000000
        /*0534*/ 	.short	0x010a
        /*0536*/ 	.byte	0x3f
	.zero		1


	//   ....[75]....
        /*0538*/ 	.word	0x00006ba0
        /*053c*/ 	.word	0x00000009
        /*0540*/ 	.word	0x00000000
        /*0544*/ 	.short	0x010a
        /*0546*/ 	.byte	0x3f
	.zero		1


	//   ....[76]....
        /*0548*/ 	.word	0x00006bf0
        /*054c*/ 	.word	0x00000008
        /*0550*/ 	.word	0x00000000
        /*0554*/ 	.short	0x010a
        /*0556*/ 	.byte	0x3f
	.zero		1


	//   ....[77]....
        /*0558*/ 	.word	0x00006c40
        /*055c*/ 	.word	0x00000009
        /*0560*/ 	.word	0x00000000
        /*0564*/ 	.short	0x010a
        /*0566*/ 	.byte	0x3f
	.zero		1


	//   ....[78]....
        /*0568*/ 	.word	0x00006c90
        /*056c*/ 	.word	0x00000008
        /*0570*/ 	.word	0x00000000
        /*0574*/ 	.short	0x010a
        /*0576*/ 	.byte	0x3f
	.zero		1


	//   ....[79]....
        /*0578*/ 	.word	0x00006ce0
        /*057c*/ 	.word	0x00000009
        /*0580*/ 	.word	0x00000000
        /*0584*/ 	.short	0x010a
        /*0586*/ 	.byte	0x3f
	.zero		1


	//   ....[80]....
        /*0588*/ 	.word	0x00006d30
        /*058c*/ 	.word	0x00000008
        /*0590*/ 	.word	0x00000000
        /*0594*/ 	.short	0x010a
        /*0596*/ 	.byte	0x3f
	.zero		1


	//   ....[81]....
        /*0598*/ 	.word	0x00006d80
        /*059c*/ 	.word	0x00000009
        /*05a0*/ 	.word	0x00000000
        /*05a4*/ 	.short	0x010a
        /*05a6*/ 	.byte	0x3f
	.zero		1


	//   ....[82]....
        /*05a8*/ 	.word	0x00006dd0
        /*05ac*/ 	.word	0x00000008
        /*05b0*/ 	.word	0x00000000
        /*05b4*/ 	.short	0x010a
        /*05b6*/ 	.byte	0x3f
	.zero		1


	//   ....[83]....
        /*05b8*/ 	.word	0x00006e20
        /*05bc*/ 	.word	0x0000000b
        /*05c0*/ 	.word	0x00000000
        /*05c4*/ 	.short	0x010a
        /*05c6*/ 	.byte	0x3f
	.zero		1


	//----- nvinfo : EIATTR_NUM_MBARRIERS
	.align		4
.L_35:
        /*05c8*/ 	.byte	0x03, 0x38
        /*05ca*/ 	.short	0x0026


	//----- nvinfo : EIATTR_EXIT_INSTR_OFFSETS
	.align		4
        /*05cc*/ 	.byte	0x04, 0x1c
        /*05ce*/ 	.short	(.L_37 - .L_36)


	//   ....[0]....
.L_36:
        /*05d0*/ 	.word	0x00000b40


	//   ....[1]....
        /*05d4*/ 	.word	0x00001350


	//   ....[2]....
        /*05d8*/ 	.word	0x00004990


	//   ....[3]....
        /*05dc*/ 	.word	0x00004ef0


	//   ....[4]....
        /*05e0*/ 	.word	0x00006720


	//----- nvinfo : EIATTR_MAX_THREADS
	.align		4
.L_37:
        /*05e4*/ 	.byte	0x04, 0x05
        /*05e6*/ 	.short	(.L_39 - .L_38)
.L_38:
        /*05e8*/ 	.word	0x00000180
        /*05ec*/ 	.word	0x00000001
        /*05f0*/ 	.word	0x00000001


	//----- nvinfo : EIATTR_CRS_STACK_SIZE
	.align		4
.L_39:
        /*05f4*/ 	.byte	0x04, 0x1e
        /*05f6*/ 	.short	(.L_41 - .L_40)
.L_40:
        /*05f8*/ 	.word	0x00000000


	//----- nvinfo : EIATTR_CBANK_PARAM_SIZE
	.align		4
.L_41:
        /*05fc*/ 	.byte	0x03, 0x19
        /*05fe*/ 	.short	0x0470


	//----- nvinfo : EIATTR_PARAM_CBANK
	.align		4
        /*0600*/ 	.byte	0x04, 0x0a
        /*0602*/ 	.short	(.L_43 - .L_42)
	.align		4
.L_42:
        /*0604*/ 	.word	index@(.nv.constant0._ZN7cutlass13device_kernelINS_4gemm6kernel13GemmUniversalIN4cute5tupleIJiiiiEEENS1_10collective13CollectiveMmaINS1_34MainloopSm90TmaGmmaWarpSpecializedILi18ENS5_IJNS4_1CILi8EEENSA_ILi1EEESC_EEENS1_35KernelTmaWarpSpecializedCooperativeEEENS5_IJNSA_ILi128EEENSA_ILi64EEENSA_ILi32EEEEEENS_10bfloat16_tENS5_IJlSC_lEEESK_SL_NS4_8TiledMMAINS4_8MMA_AtomIJNS4_4SM904GMMA27MMA_64x64x16_F32BF16BF16_SSILNSP_5MajorE0ELSR_0ELNSP_7ScaleInE1ELSS_1EEEEEENS4_6LayoutINS5_IJNSA_ILi2EEESC_SC_EEENS5_IJSC_NSA_ILi0EEESY_EEEEENS5_IJNS4_10UnderscoreES11_S11_EEEEENS4_13SM90_TMA_LOADENS4_14ComposedLayoutINS4_7SwizzleILi2ELi4ELi3EEENS4_18smem_ptr_flag_bitsILi16EEENSV_INS5_IJSB_SI_EEENS5_IJSI_SC_EEEEEEEvNS4_8identityENS4_23SM90_TMA_LOAD_MULTICASTES1D_vS1E_EENS_8epilogue10collective6detail29Sm90TmaWarpSpecializedAdapterINS1I_15DefaultEpilogueISK_SL_SL_NS1H_6thread17LinearCombinationISK_Li1EffLNS1M_9ScaleType4KindE0ELNS_15FloatRoundStyleE2ESK_EENS1_15EpilogueDefaultEEEEEvvEEEEvNT_6ParamsE)
        /*0608*/ 	.short	0x0210
        /*060a*/ 	.short	0x0470


	//----- nvinfo : EIATTR_SW_WAR
	.align		4
.L_43:
        /*060c*/ 	.byte	0x04, 0x36
        /*060e*/ 	.short	(.L_45 - .L_44)
.L_44:
        /*0610*/ 	.word	0x00000008
.L_45:


//--------------------- .nv.callgraph             --------------------------
	.section	.nv.callgraph,"",@"SHT_CUDA_CALLGRAPH"
	.align	4
	.sectionentsize	8
	.align		4
        /*0000*/ 	.word	0x00000000
	.align		4
        /*0004*/ 	.word	0xffffffff
	.align		4
        /*0008*/ 	.word	index@(_ZN7cutlass13device_kernelINS_4gemm6kernel13GemmUniversalIN4cute5tupleIJiiiiEEENS1_10collective13CollectiveMmaINS1_34MainloopSm90TmaGmmaWarpSpecializedILi18ENS5_IJNS4_1CILi8EEENSA_ILi1EEESC_EEENS1_35KernelTmaWarpSpecializedCooperativeEEENS5_IJNSA_ILi128EEENSA_ILi64EEENSA_ILi32EEEEEENS_10bfloat16_tENS5_IJlSC_lEEESK_SL_NS4_8TiledMMAINS4_8MMA_AtomIJNS4_4SM904GMMA27MMA_64x64x16_F32BF16BF16_SSILNSP_5MajorE0ELSR_0ELNSP_7ScaleInE1ELSS_1EEEEEENS4_6LayoutINS5_IJNSA_ILi2EEESC_SC_EEENS5_IJSC_NSA_ILi0EEESY_EEEEENS5_IJNS4_10UnderscoreES11_S11_EEEEENS4_13SM90_TMA_LOADENS4_14ComposedLayoutINS4_7SwizzleILi2ELi4ELi3EEENS4_18smem_ptr_flag_bitsILi16EEENSV_INS5_IJSB_SI_EEENS5_IJSI_SC_EEEEEEEvNS4_8identityENS4_23SM90_TMA_LOAD_MULTICASTES1D_vS1E_EENS_8epilogue10collective6detail29Sm90TmaWarpSpecializedAdapterINS1I_15DefaultEpilogueISK_SL_SL_NS1H_6thread17LinearCombinationISK_Li1EffLNS1M_9ScaleType4KindE0ELNS_15FloatRoundStyleE2ESK_EENS1_15EpilogueDefaultEEEEEvvEEEEvNT_6ParamsE)
	.align		4
        /*000c*/ 	.word	index@(__assertfail)
	.align		4
        /*0010*/ 	.word	0x00000000
	.align		4
        /*0014*/ 	.word	0xfffffffe
	.align		4
        /*0018*/ 	.word	0x00000000
	.align		4
        /*001c*/ 	.word	0xfffffffd
	.align		4
        /*0020*/ 	.word	0x00000000
	.align		4
        /*0024*/ 	.word	0xfffffffc


//--------------------- .nv.constant4             --------------------------
	.section	.nv.constant4,"a",@progbits
	.align	8
	.align		8
.nv.constant4:
        /*0000*/ 	.dword	__assertfail
	.align		8
        /*0008*/ 	.dword	__unnamed_1
	.align		8
        /*0010*/ 	.dword	_ZN40_INTERNAL_21e51c0b_4_k_cu_396477f3_202774cuda3std3__45__cpo5beginE
	.align		8
        /*0018*/ 	.dword	_ZN40_INTERNAL_21e51c0b_4_k_cu_396477f3_202774cuda3std3__45__cpo3endE
	.align		8
        /*0020*/ 	.dword	_ZN40_INTERNAL_21e51c0b_4_k_cu_396477f3_202774cuda3std3__45__cpo6cbeginE
	.align		8
        /*0028*/ 	.dword	_ZN40_INTERNAL_21e51c0b_4_k_cu_396477f3_202774cuda3std3__45__cpo4cendE
	.align		8
        /*0030*/ 	.dword	_ZN40_INTERNAL_21e51c0b_4_k_cu_396477f3_202774cuda3std3__442_GLOBAL__N__21e51c0b_4_k_cu_396477f3_202776ignoreE
	.align		8
        /*0038*/ 	.dword	_ZN40_INTERNAL_21e51c0b_4_k_cu_396477f3_202774cuda3std3__419piecewise_constructE
	.align		8
        /*0040*/ 	.dword	_ZN40_INTERNAL_21e51c0b_4_k_cu_396477f3_202774cuda3std3__48in_placeE
	.align		8
        /*0048*/ 	.dword	_ZN40_INTERNAL_21e51c0b_4_k_cu_396477f3_202774cuda3std6ranges3__45__cpo4swapE
	.align		8
        /*0050*/ 	.dword	_ZN40_INTERNAL_21e51c0b_4_k_cu_396477f3_202774cuda3std6ranges3__45__cpo9iter_moveE
	.align		8
        /*0058*/ 	.dword	_ZN40_INTERNAL_21e51c0b_4_k_cu_396477f3_202774cute7productE
	.align		8
        /*0060*/ 	.dword	_ZN40_INTERNAL_21e51c0b_4_k_cu_396477f3_202774cute1_E
	.align		8
        /*0068*/ 	.dword	$str$22
	.align		8
        /*0070*/ 	.dword	$str$23


//--------------------- .text._ZN7cutlass13device_kernelINS_4gemm6kernel13GemmUniversalIN4cute5tupleIJiiiiEEENS1_10collective13CollectiveMmaINS1_34MainloopSm90TmaGmmaWarpSpecializedILi18ENS5_IJNS4_1CILi8EEENSA_ILi1EEESC_EEENS1_35KernelTmaWarpSpecializedCooperativeEEENS5_IJNSA_ILi128EEENSA_ILi64EEENSA_ILi32EEEEEENS_10bfloat16_tENS5_IJlSC_lEEESK_SL_NS4_8TiledMMAINS4_8MMA_AtomIJNS4_4SM904GMMA27MMA_64x64x16_F32BF16BF16_SSILNSP_5MajorE0ELSR_0ELNSP_7ScaleInE1ELSS_1EEEEEENS4_6LayoutINS5_IJNSA_ILi2EEESC_SC_EEENS5_IJSC_NSA_ILi0EEESY_EEEEENS5_IJNS4_10UnderscoreES11_S11_EEEEENS4_13SM90_TMA_LOADENS4_14ComposedLayoutINS4_7SwizzleILi2ELi4ELi3EEENS4_18smem_ptr_flag_bitsILi16EEENSV_INS5_IJSB_SI_EEENS5_IJSI_SC_EEEEEEEvNS4_8identityENS4_23SM90_TMA_LOAD_MULTICASTES1D_vS1E_EENS_8epilogue10collective6detail29Sm90TmaWarpSpecializedAdapterINS1I_15DefaultEpilogueISK_SL_SL_NS1H_6thread17LinearCombinationISK_Li1EffLNS1M_9ScaleType4KindE0ELNS_15FloatRoundStyleE2ESK_EENS1_15EpilogueDefaultEEEEEvvEEEEvNT_6ParamsE --------------------------
	.section	.text._ZN7cutlass13device_kernelINS_4gemm6kernel13GemmUniversalIN4cute5tupleIJiiiiEEENS1_10collective13CollectiveMmaINS1_34MainloopSm90TmaGmmaWarpSpecializedILi18ENS5_IJNS4_1CILi8EEENSA_ILi1EEESC_EEENS1_35KernelTmaWarpSpecializedCooperativeEEENS5_IJNSA_ILi128EEENSA_ILi64EEENSA_ILi32EEEEEENS_10bfloat16_tENS5_IJlSC_lEEESK_SL_NS4_8TiledMMAINS4_8MMA_AtomIJNS4_4SM904GMMA27MMA_64x64x16_F32BF16BF16_SSILNSP_5MajorE0ELSR_0ELNSP_7ScaleInE1ELSS_1EEEEEENS4_6LayoutINS5_IJNSA_ILi2EEESC_SC_EEENS5_IJSC_NSA_ILi0EEESY_EEEEENS5_IJNS4_10UnderscoreES11_S11_EEEEENS4_13SM90_TMA_LOADENS4_14ComposedLayoutINS4_7SwizzleILi2ELi4ELi3EEENS4_18smem_ptr_flag_bitsILi16EEENSV_INS5_IJSB_SI_EEENS5_IJSI_SC_EEEEEEEvNS4_8identityENS4_23SM90_TMA_LOAD_MULTICASTES1D_vS1E_EENS_8epilogue10collective6detail29Sm90TmaWarpSpecializedAdapterINS1I_15DefaultEpilogueISK_SL_SL_NS1H_6thread17LinearCombinationISK_Li1EffLNS1M_9ScaleType4KindE0ELNS_15FloatRoundStyleE2ESK_EENS1_15EpilogueDefaultEEEEEvvEEEEvNT_6ParamsE,"ax",@progbits
	.align	128
.text._ZN7cutlass13device_kernelINS_4gemm6kernel13GemmUniversalIN4cute5tupleIJiiiiEEENS1_10collective13CollectiveMmaINS1_34MainloopSm90TmaGmmaWarpSpecializedILi18ENS5_IJNS4_1CILi8EEENSA_ILi1EEESC_EEENS1_35KernelTmaWarpSpecializedCooperativeEEENS5_IJNSA_ILi128EEENSA_ILi64EEENSA_ILi32EEEEEENS_10bfloat16_tENS5_IJlSC_lEEESK_SL_NS4_8TiledMMAINS4_8MMA_AtomIJNS4_4SM904GMMA27MMA_64x64x16_F32BF16BF16_SSILNSP_5MajorE0ELSR_0ELNSP_7ScaleInE1ELSS_1EEEEEENS4_6LayoutINS5_IJNSA_ILi2EEESC_SC_EEENS5_IJSC_NSA_ILi0EEESY_EEEEENS5_IJNS4_10UnderscoreES11_S11_EEEEENS4_13SM90_TMA_LOADENS4_14ComposedLayoutINS4_7SwizzleILi2ELi4ELi3EEENS4_18smem_ptr_flag_bitsILi16EEENSV_INS5_IJSB_SI_EEENS5_IJSI_SC_EEEEEEEvNS4_8identityENS4_23SM90_TMA_LOAD_MULTICASTES1D_vS1E_EENS_8epilogue10collective6detail29Sm90TmaWarpSpecializedAdapterINS1I_15DefaultEpilogueISK_SL_SL_NS1H_6thread17LinearCombinationISK_Li1EffLNS1M_9ScaleType4KindE0ELNS_15FloatRoundStyleE2ESK_EENS1_15EpilogueDefaultEEEEEvvEEEEvNT_6ParamsE:
        .type           _ZN7cutlass13device_kernelINS_4gemm6kernel13GemmUniversalIN4cute5tupleIJiiiiEEENS1_10collective13CollectiveMmaINS1_34MainloopSm90TmaGmmaWarpSpecializedILi18ENS5_IJNS4_1CILi8EEENSA_ILi1EEESC_EEENS1_35KernelTmaWarpSpecializedCooperativeEEENS5_IJNSA_ILi128EEENSA_ILi64EEENSA_ILi32EEEEEENS_10bfloat16_tENS5_IJlSC_lEEESK_SL_NS4_8TiledMMAINS4_8MMA_AtomIJNS4_4SM904GMMA27MMA_64x64x16_F32BF16BF16_SSILNSP_5MajorE0ELSR_0ELNSP_7ScaleInE1ELSS_1EEEEEENS4_6LayoutINS5_IJNSA_ILi2EEESC_SC_EEENS5_IJSC_NSA_ILi0EEESY_EEEEENS5_IJNS4_10UnderscoreES11_S11_EEEEENS4_13SM90_TMA_LOADENS4_14ComposedLayoutINS4_7SwizzleILi2ELi4ELi3EEENS4_18smem_ptr_flag_bitsILi16EEENSV_INS5_IJSB_SI_EEENS5_IJSI_SC_EEEEEEEvNS4_8identityENS4_23SM90_TMA_LOAD_MULTICASTES1D_vS1E_EENS_8epilogue10collective6detail29Sm90TmaWarpSpecializedAdapterINS1I_15DefaultEpilogueISK_SL_SL_NS1H_6thread17LinearCombinationISK_Li1EffLNS1M_9ScaleType4KindE0ELNS_15FloatRoundStyleE2ESK_EENS1_15EpilogueDefaultEEEEEvvEEEEvNT_6ParamsE,@function
        .size           _ZN7cutlass13device_kernelINS_4gemm6kernel13GemmUniversalIN4cute5tupleIJiiiiEEENS1_10collective13CollectiveMmaINS1_34MainloopSm90TmaGmmaWarpSpecializedILi18ENS5_IJNS4_1CILi8EEENSA_ILi1EEESC_EEENS1_35KernelTmaWarpSpecializedCooperativeEEENS5_IJNSA_ILi128EEENSA_ILi64EEENSA_ILi32EEEEEENS_10bfloat16_tENS5_IJlSC_lEEESK_SL_NS4_8TiledMMAINS4_8MMA_AtomIJNS4_4SM904GMMA27MMA_64x64x16_F32BF16BF16_SSILNSP_5MajorE0ELSR_0ELNSP_7ScaleInE1ELSS_1EEEEEENS4_6LayoutINS5_IJNSA_ILi2EEESC_SC_EEENS5_IJSC_NSA_ILi0EEESY_EEEEENS5_IJNS4_10UnderscoreES11_S11_EEEEENS4_13SM90_TMA_LOADENS4_14ComposedLayoutINS4_7SwizzleILi2ELi4ELi3EEENS4_18smem_ptr_flag_bitsILi16EEENSV_INS5_IJSB_SI_EEENS5_IJSI_SC_EEEEEEEvNS4_8identityENS4_23SM90_TMA_LOAD_MULTICASTES1D_vS1E_EENS_8epilogue10collective6detail29Sm90TmaWarpSpecializedAdapterINS1I_15DefaultEpilogueISK_SL_SL_NS1H_6thread17LinearCombinationISK_Li1EffLNS1M_9ScaleType4KindE0ELNS_15FloatRoundStyleE2ESK_EENS1_15EpilogueDefaultEEEEEvvEEEEvNT_6ParamsE,(.L_x_164 - _ZN7cutlass13device_kernelINS_4gemm6kernel13GemmUniversalIN4cute5tupleIJiiiiEEENS1_10collective13CollectiveMmaINS1_34MainloopSm90TmaGmmaWarpSpecializedILi18ENS5_IJNS4_1CILi8EEENSA_ILi1EEESC_EEENS1_35KernelTmaWarpSpecializedCooperativeEEENS5_IJNSA_ILi128EEENSA_ILi64EEENSA_ILi32EEEEEENS_10bfloat16_tENS5_IJlSC_lEEESK_SL_NS4_8TiledMMAINS4_8MMA_AtomIJNS4_4SM904GMMA27MMA_64x64x16_F32BF16BF16_SSILNSP_5MajorE0ELSR_0ELNSP_7ScaleInE1ELSS_1EEEEEENS4_6LayoutINS5_IJNSA_ILi2EEESC_SC_EEENS5_IJSC_NSA_ILi0EEESY_EEEEENS5_IJNS4_10UnderscoreES11_S11_EEEEENS4_13SM90_TMA_LOADENS4_14ComposedLayoutINS4_7SwizzleILi2ELi4ELi3EEENS4_18smem_ptr_flag_bitsILi16EEENSV_INS5_IJSB_SI_EEENS5_IJSI_SC_EEEEEEEvNS4_8identityENS4_23SM90_TMA_LOAD_MULTICASTES1D_vS1E_EENS_8epilogue10collective6detail29Sm90TmaWarpSpecializedAdapterINS1I_15DefaultEpilogueISK_SL_SL_NS1H_6thread17LinearCombinationISK_Li1EffLNS1M_9ScaleType4KindE0ELNS_15FloatRoundStyleE2ESK_EENS1_15EpilogueDefaultEEEEEvvEEEEvNT_6ParamsE)
        .other          _ZN7cutlass13device_kernelINS_4gemm6kernel13GemmUniversalIN4cute5tupleIJiiiiEEENS1_10collective13CollectiveMmaINS1_34MainloopSm90TmaGmmaWarpSpecializedILi18ENS5_IJNS4_1CILi8EEENSA_ILi1EEESC_EEENS1_35KernelTmaWarpSpecializedCooperativeEEENS5_IJNSA_ILi128EEENSA_ILi64EEENSA_ILi32EEEEEENS_10bfloat16_tENS5_IJlSC_lEEESK_SL_NS4_8TiledMMAINS4_8MMA_AtomIJNS4_4SM904GMMA27MMA_64x64x16_F32BF16BF16_SSILNSP_5MajorE0ELSR_0ELNSP_7ScaleInE1ELSS_1EEEEEENS4_6LayoutINS5_IJNSA_ILi2EEESC_SC_EEENS5_IJSC_NSA_ILi0EEESY_EEEEENS5_IJNS4_10UnderscoreES11_S11_EEEEENS4_13SM90_TMA_LOADENS4_14ComposedLayoutINS4_7SwizzleILi2ELi4ELi3EEENS4_18smem_ptr_flag_bitsILi16EEENSV_INS5_IJSB_SI_EEENS5_IJSI_SC_EEEEEEEvNS4_8identityENS4_23SM90_TMA_LOAD_MULTICASTES1D_vS1E_EENS_8epilogue10collective6detail29Sm90TmaWarpSpecializedAdapterINS1I_15DefaultEpilogueISK_SL_SL_NS1H_6thread17LinearCombinationISK_Li1EffLNS1M_9ScaleType4KindE0ELNS_15FloatRoundStyleE2ESK_EENS1_15EpilogueDefaultEEEEEvvEEEEvNT_6ParamsE,@"STO_CUDA_ENTRY STV_DEFAULT"
_ZN7cutlass13device_kernelINS_4gemm6kernel13GemmUniversalIN4cute5tupleIJiiiiEEENS1_10collective13CollectiveMmaINS1_34MainloopSm90TmaGmmaWarpSpecializedILi18ENS5_IJNS4_1CILi8EEENSA_ILi1EEESC_EEENS1_35KernelTmaWarpSpecializedCooperativeEEENS5_IJNSA_ILi128EEENSA_ILi64EEENSA_ILi32EEEEEENS_10bfloat16_tENS5_IJlSC_lEEESK_SL_NS4_8TiledMMAINS4_8MMA_AtomIJNS4_4SM904GMMA27MMA_64x64x16_F32BF16BF16_SSILNSP_5MajorE0ELSR_0ELNSP_7ScaleInE1ELSS_1EEEEEENS4_6LayoutINS5_IJNSA_ILi2EEESC_SC_EEENS5_IJSC_NSA_ILi0EEESY_EEEEENS5_IJNS4_10UnderscoreES11_S11_EEEEENS4_13SM90_TMA_LOADENS4_14ComposedLayoutINS4_7SwizzleILi2ELi4ELi3EEENS4_18smem_ptr_flag_bitsILi16EEENSV_INS5_IJSB_SI_EEENS5_IJSI_SC_EEEEEEEvNS4_8identityENS4_23SM90_TMA_LOAD_MULTICASTES1D_vS1E_EENS_8epilogue10collective6detail29Sm90TmaWarpSpecializedAdapterINS1I_15DefaultEpilogueISK_SL_SL_NS1H_6thread17LinearCombinationISK_Li1EffLNS1M_9ScaleType4KindE0ELNS_15FloatRoundStyleE2ESK_EENS1_15EpilogueDefaultEEEEEvvEEEEvNT_6ParamsE:
[----:B------:R-:W0:Y:S01]  /*0000*/  LDC R1, c[0x0][0x28] ;  /* 0x00000a00ff017b82 */ /* 0x000e220000000800 */
[----:B------:R-:W1:Y:S01]  /*0010*/  S2R R18, SR_TID.X ;  /* 0x0000000000127919 */ /* 0x000e620000002100 */
[----:B------:R-:W-:Y:S01]  /*0020*/  ELECT P0, URZ, PT ;  /* 0x00000000003f782f */ /* 0x000fe20003800000 */
[----:B------:R-:W-:Y:S01]  /*0030*/  BSSY B0, `(.L_x_0) ;  /* 0x000000f000007945 */ /* 0x000fe20003800000 */
[--C-:B-1----:R-:W-:Y:S02]  /*0040*/  SHF.R.U32.HI R0, RZ, 0x5, R18.reuse ;  /* 0x00000005ff007819 */ /* 0x102fe40000011612 */
[----:B------:R-:W-:-:S03]  /*0050*/  SHF.R.U32.HI R3, RZ, 0x7, R18 ;  /* 0x00000007ff037819 */ /* 0x000fc60000011612 */
[----:B------:R-:W1:Y:S04]  /*0060*/  SHFL.IDX PT, R2, R0, RZ, 0x1f ;  /* 0x00001fff00027589 */ /* 0x000e6800000e0000 */
[----:B------:R2:W3:Y:S01]  /*0070*/  SHFL.IDX PT, R5, R3, RZ, 0x1f ;  /* 0x00001fff03057589 */ /* 0x0004e200000e0000 */
[----:B-1----:R-:W-:-:S13]  /*0080*/  ISETP.NE.OR P0, PT, R2, RZ, !P0 ;  /* 0x000000ff0200720c */ /* 0x002fda0004705670 */
[----:B0-23--:R-:W-:Y:S05]  /*0090*/  @P0 BRA `(.L_x_1) ;  /* 0x0000000000200947 */ /* 0x00dfea0003800000 */
[----:B------:R-:W-:Y:S02]  /*00a0*/  ULDC.64 UR4, c[0x0][0x198] ;  /* 0x0000660000047ab9 */ /* 0x000fe40000000a00 */
[----:B------:R-:W-:Y:S02]  /*00b0*/  UIADD3 UR6, UP0, UR4, 0xf0, URZ ;  /* 0x000000f004067890 */ /* 0x000fe4000ff1e03f */
[----:B------:R-:W-:Y:S02]  /*00c0*/  UIADD3 UR4, UP1, UR4, 0x1f0, URZ ;  /* 0x000001f004047890 */ /* 0x000fe4000ff3e03f */
[----:B------:R-:W-:Y:S02]  /*00d0*/  UIADD3.X UR7, URZ, UR5, URZ, UP0, !UPT ;  /* 0x000000053f077290 */ /* 0x000fe400087fe43f */
[----:B------:R-:W-:-:S07]  /*00e0*/  UIADD3.X UR5, URZ, UR5, URZ, UP1, !UPT ;  /* 0x000000053f057290 */ /* 0x000fce0008ffe43f */
[----:B------:R0:W-:Y:S02]  /*00f0*/  UTMACCTL.PF [UR6] ;  /* 0x00000000060079b9 */ /* 0x0001e40008040000 */
[----:B------:R0:W-:Y:S02]  /*0100*/  UTMACCTL.PF [UR4] ;  /* 0x00000000040079b9 */ /* 0x0001e40008040000 */
[----:B0-----:R-:W-:Y:S01]  /*0110*/  NOP ;  /* 0x0000000000007918 */ /* 0x001fe20000000000 */
.L_x_1:
[----:B------:R-:W-:Y:S05]  /*0120*/  BSYNC B0 ;  /* 0x0000000000007941 */ /* 0x000fea0003800000 */
.L_x_0:
[----:B------:R-:W0:Y:S01]  /*0130*/  SHFL.IDX PT, R3, R0, RZ, 0x1f ;  /* 0x00001fff00037589 */ /* 0x000e2200000e0000 */
[----:B------:R-:W-:-:S04]  /*0140*/  SHF.R.S32.HI R7, RZ, 0x1f, R18 ;  /* 0x0000001fff077819 */ /* 0x000fc80000011412 */
[----:B------:R-:W-:-:S04]  /*0150*/  LEA.HI R7, R7, R18, RZ, 0x7 ;  /* 0x0000001207077211 */ /* 0x000fc800078f38ff */
[----:B------:R-:W-:Y:S02]  /*0160*/  LOP3.LUT R7, R7, 0xffffff80, RZ, 0xc0, !PT ;  /* 0xffffff8007077812 */ /* 0x000fe400078ec0ff */
[----:B0-----:R-:W-:-:S13]  /*0170*/  ISETP.NE.AND P0, PT, R3, RZ, PT ;  /* 0x000000ff0300720c */ /* 0x001fda0003f05270 */
[----:B------:R-:W-:Y:S05]  /*0180*/  @P0 BRA `(.L_x_2) ;  /* 0x0000000000d40947 */ /* 0x000fea0003800000 */
[----:B------:R-:W-:Y:S01]  /*0190*/  ELECT P0, URZ, PT ;  /* 0x00000000003f782f */ /* 0x000fe20003800000 */
[----:B------:R-:W-:-:S12]  /*01a0*/  BSSY B0, `(.L_x_2) ;  /* 0x0000033000007945 */ /* 0x000fd80003800000 */
[----:B------:R-:W-:Y:S05]  /*01b0*/  @!P0 BRA `(.L_x_3) ;  /* 0x0000000000c48947 */ /* 0x000fea0003800000 */
[----:B------:R-:W0:Y:S01]  /*01c0*/  S2UR UR8, SR_CgaCtaId ;  /* 0x00000000000879c3 */ /* 0x000e220000008800 */
[----:B------:R-:W-:Y:S01]  /*01d0*/  UMOV UR4, 0x400 ;  /* 0x0000040000047882 */ /* 0x000fe20000000000 */
[----:B------:R-:W-:Y:S01]  /*01e0*/  UMOV UR5, 0x1 ;  /* 0x0000000100057882 */ /* 0x000fe20000000000 */
[----:B------:R-:W-:Y:S02]  /*01f0*/  UMOV UR6, 0x10 ;  /* 0x0000001000067882 */ /* 0x000fe40000000000 */
[----:B------:R-:W-:-:S04]  /*0200*/  UIADD3 UR6, -UR6, 0x100000, URZ ;  /* 0x0010000006067890 */ /* 0x000fc8000fffe13f */
[----:B------:R-:W-:Y:S02]  /*0210*/  USHF.L.U32 UR7, UR6, 0xb, URZ ;  /* 0x0000000b06077899 */ /* 0x000fe4000800063f */
[----:B------:R-:W-:Y:S02]  /*0220*/  USHF.L.U32 UR6, UR6, 0x1, URZ ;  /* 0x0000000106067899 */ /* 0x000fe4000800063f */
[----:B0-----:R-:W-:Y:S02]  /*0230*/  ULEA UR8, UR8, UR4, 0x18 ;  /* 0x0000000408087291 */ /* 0x001fe4000f8ec03f */
[----:B------:R-:W-:-:S04]  /*0240*/  UIADD3 UR4, -UR5, 0x100000, URZ ;  /* 0x0010000005047890 */ /* 0x000fc8000fffe13f */
[----:B------:R-:W-:Y:S02]  /*0250*/  USHF.L.U32 UR5, UR4, 0xb, URZ ;  /* 0x0000000b04057899 */ /* 0x000fe4000800063f */
[----:B------:R-:W-:Y:S01]  /*0260*/  USHF.L.U32 UR4, UR4, 0x1, URZ ;  /* 0x0000000104047899 */ /* 0x000fe2000800063f */
[----:B------:R-:W0:Y:S11]  /*0270*/  FENCE.VIEW.ASYNC.S ;  /* 0x00000000000073c6 */ /* 0x000e360000000000 */
[----:B0-----:R0:W1:Y:S01]  /*0280*/  SYNCS.EXCH.64 URZ, [UR8], UR4 ;  /* 0x00000004083f75b2 */ /* 0x0010620008000100 */
[----:B------:R0:W2:Y:S01]  /*0290*/  SYNCS.EXCH.64 URZ, [UR8+0x90], UR6 ;  /* 0x00009006083f75b2 */ /* 0x0000a20008000100 */
[----:B------:R0:W3:Y:S01]  /*02a0*/  SYNCS.EXCH.64 URZ, [UR8+0x8], UR4 ;  /* 0x00000804083f75b2 */ /* 0x0000e20008000100 */
[----:B------:R0:W4:Y:S01]  /*02b0*/  SYNCS.EXCH.64 URZ, [UR8+0x98], UR6 ;  /* 0x00009806083f75b2 */ /* 0x0001220008000100 */
[----:B------:R0:W0:Y:S01]  /*02c0*/  SYNCS.EXCH.64 URZ, [UR8+0x10], UR4 ;  /* 0x00001004083f75b2 */ /* 0x0000220008000100 */
        /* <DEDUP_REMOVED lines=31> */
[----:B-1234-:R-:W-:Y:S01]  /*04c0*/  NOP ;  /* 0x0000000000007918 */ /* 0x01efe20000000000 */
.L_x_3:
[----:B0-----:R-:W-:Y:S05]  /*04d0*/  BSYNC B0 ;  /* 0x0000000000007941 */ /* 0x001fea0003800000 */
.L_x_2:
[----:B------:R-:W0:Y:S01]  /*04e0*/  SHFL.IDX PT, R0, R0, RZ, 0x1f ;  /* 0x00001fff00007589 */ /* 0x000e2200000e0000 */
[----:B------:R-:W1:Y:S01]  /*04f0*/  S2UR UR8, SR_CTAID.X ;  /* 0x00000000000879c3 */ /* 0x000e620000002500 */
[----:B------:R-:W-:Y:S01]  /*0500*/  IMAD.IADD R6, R18, 0x1, -R7 ;  /* 0x0000000112067824 */ /* 0x000fe200078e0a07 */
[----:B------:R-:W-:Y:S01]  /*0510*/  SHF.R.S32.HI R10, RZ, 0x1f, R3 ;  /* 0x0000001fff0a7819 */ /* 0x000fe20000011403 */
[----:B------:R-:W2:Y:S01]  /*0520*/  S2R R4, SR_CTAID.Y ;  /* 0x0000000000047919 */ /* 0x000ea20000002600 */
[----:B------:R-:W-:Y:S01]  /*0530*/  ELECT P0, URZ, PT ;  /* 0x00000000003f782f */ /* 0x000fe20003800000 */
[----:B------:R-:W-:Y:S01]  /*0540*/  NOP ;  /* 0x0000000000007918 */ /* 0x000fe20000000000 */
[----:B------:R-:W-:Y:S01]  /*0550*/  SHF.R.S32.HI R7, RZ, 0x1f, R6 ;  /* 0x0000001fff077819 */ /* 0x000fe20000011406 */
[----:B------:R-:W-:Y:S01]  /*0560*/  ULDC UR4, c[0x0][0x150] ;  /* 0x0000540000047ab9 */ /* 0x000fe20000000800 */
[----:B------:R-:W-:Y:S01]  /*0570*/  LEA.HI R10, R10, R3, RZ, 0x2 ;  /* 0x000000030a0a7211 */ /* 0x000fe200078f10ff */
[----:B------:R-:W3:Y:S01]  /*0580*/  LDC R9, c[0x0][0x144] ;  /* 0x00005100ff097b82 */ /* 0x000ee20000000800 */
[----:B------:R-:W-:Y:S01]  /*0590*/  LEA.HI R7, R7, R6, RZ, 0x3 ;  /* 0x0000000607077211 */ /* 0x000fe200078f18ff */
[----:B------:R-:W-:Y:S01]  /*05a0*/  NOP ;  /* 0x0000000000007918 */ /* 0x000fe20000000000 */
[----:B------:R-:W-:Y:S01]  /*05b0*/  LOP3.LUT R10, R10, 0x3ffffffc, RZ, 0xc0, !PT ;  /* 0x3ffffffc0a0a7812 */ /* 0x000fe200078ec0ff */
[----:B------:R-:W-:Y:S01]  /*05c0*/  IMAD.MOV.U32 R23, RZ, RZ, 0x1 ;  /* 0x00000001ff177424 */ /* 0x000fe200078e00ff */
[----:B------:R-:W-:-:S02]  /*05d0*/  SHF.R.S32.HI R8, RZ, 0x3, R7 ;  /* 0x00000003ff087819 */ /* 0x000fc40000011407 */
[----:B------:R-:W-:Y:S01]  /*05e0*/  SHF.R.S32.HI R7, RZ, 0x1f, R7 ;  /* 0x0000001fff077819 */ /* 0x000fe20000011407 */
[----:B------:R-:W-:Y:S01]  /*05f0*/  IMAD.IADD R10, R3, 0x1, -R10 ;  /* 0x00000001030a7824 */ /* 0x000fe200078e0a0a */
[----:B------:R-:W4:Y:S01]  /*0600*/  LDC R12, c[0x0][0x140] ;  /* 0x00005000ff0c7b82 */ /* 0x000f220000000800 */
[----:B------:R-:W-:Y:S02]  /*0610*/  ISETP.NE.AND P3, PT, R5, RZ, PT ;  /* 0x000000ff0500720c */ /* 0x000fe40003f65270 */
[----:B------:R-:W-:Y:S02]  /*0620*/  LEA.HI R7, R7, R8, RZ, 0x2 ;  /* 0x0000000807077211 */ /* 0x000fe400078f10ff */
[----:B0-----:R-:W-:Y:S02]  /*0630*/  ISETP.NE.OR P0, PT, R0, RZ, !P0 ;  /* 0x000000ff0000720c */ /* 0x001fe40004705670 */
[----:B------:R-:W-:Y:S02]  /*0640*/  LOP3.LUT R7, R7, 0xfffffffc, RZ, 0xc0, !PT ;  /* 0xfffffffc07077812 */ /* 0x000fe400078ec0ff */
[----:B-1----:R-:W-:-:S03]  /*0650*/  I2FP.F32.U32 R0, UR8 ;  /* 0x0000000800007c45 */ /* 0x002fc60008201000 */
[----:B------:R-:W-:Y:S02]  /*0660*/  IMAD.IADD R7, R8, 0x1, -R7 ;  /* 0x0000000108077824 */ /* 0x000fe400078e0a07 */
[----:B------:R-:W-:Y:S01]  /*0670*/  FMUL R0, R0, UR4 ;  /* 0x0000000400007c20 */ /* 0x000fe20008400000 */
[----:B------:R-:W-:Y:S01]  /*0680*/  ULDC UR4, c[0x0][0x154] ;  /* 0x0000550000047ab9 */ /* 0x000fe20000000800 */
[----:B------:R-:W-:Y:S01]  /*0690*/  IMAD R7, R10, 0x4, R7 ;  /* 0x000000040a077824 */ /* 0x000fe200078e0207 */
[----:B--2---:R-:W-:Y:S01]  /*06a0*/  I2FP.F32.U32 R8, R4 ;  /* 0x0000000400087245 */ /* 0x004fe20000201000 */
[----:B------:R-:W-:Y:S01]  /*06b0*/  VOTEU.ALL UP0, P0 ;  /* 0x00000000003f7886 */ /* 0x000fe20000000000 */
[----:B------:R-:W-:Y:S01]  /*06c0*/  VOTEU.ALL UP1, P0 ;  /* 0x00000000003f7886 */ /* 0x000fe20000020000 */
[----:B------:R-:W0:Y:S01]  /*06d0*/  F2I.U32.TRUNC.NTZ R0, R0 ;  /* 0x0000000000007305 */ /* 0x000e22000020f000 */
[C---:B------:R-:W-:Y:S02]  /*06e0*/  IMAD.SHL.U32 R22, R7.reuse, 0x4, RZ ;  /* 0x0000000407167824 */ /* 0x040fe400078e00ff */
[----:B------:R-:W-:Y:S01]  /*06f0*/  FMUL R10, R8, UR4 ;  /* 0x00000004080a7c20 */ /* 0x000fe20008400000 */
[----:B------:R-:W1:Y:S01]  /*0700*/  @!UP0 S2UR UR7, SR_CgaCtaId ;  /* 0x00000000000789c3 */ /* 0x000e620000008800 */
[----:B------:R-:W-:Y:S01]  /*0710*/  UMOV UR4, 0x20 ;  /* 0x0000002000047882 */ /* 0x000fe20000000000 */
[----:B------:R-:W-:Y:S01]  /*0720*/  @!UP0 UMOV UR6, 0x400 ;  /* 0x0000040000068882 */ /* 0x000fe20000000000 */
[----:B------:R-:W-:Y:S01]  /*0730*/  LOP3.LUT R22, R7, 0xc, R22, 0x78, !PT ;  /* 0x0000000c07167812 */ /* 0x000fe200078e7816 */
[----:B------:R-:W-:-:S04]  /*0740*/  @!UP0 UIADD3 UR4, -UR4, 0x100000, URZ ;  /* 0x0010000004048890 */ /* 0x000fc8000fffe13f */
[----:B------:R-:W-:Y:S02]  /*0750*/  @!UP0 USHF.L.U32 UR5, UR4, 0xb, URZ ;  /* 0x0000000b04058899 */ /* 0x000fe4000800063f */
[----:B------:R-:W-:Y:S01]  /*0760*/  @!UP0 USHF.L.U32 UR4, UR4, 0x1, URZ ;  /* 0x0000000104048899 */ /* 0x000fe2000800063f */
[----:B------:R-:W2:Y:S01]  /*0770*/  F2I.U32.TRUNC.NTZ R10, R10 ;  /* 0x0000000a000a7305 */ /* 0x000ea2000020f000 */
[----:B----4-:R-:W-:Y:S02]  /*0780*/  ISETP.EQ.U32.AND P2, PT, R12, 0x1, PT ;  /* 0x000000010c00780c */ /* 0x010fe40003f42070 */
[----:B------:R-:W-:Y:S01]  /*0790*/  SHF.R.S32.HI R3, RZ, 0x1f, R22 ;  /* 0x0000001fff037819 */ /* 0x000fe20000011416 */
[----:B------:R-:W4:Y:S01]  /*07a0*/  LDC R7, c[0x0][0x148] ;  /* 0x00005200ff077b82 */ /* 0x000f220000000800 */
[----:B0-----:R-:W-:Y:S02]  /*07b0*/  IMAD.MOV R14, RZ, RZ, -R0 ;  /* 0x000000ffff0e7224 */ /* 0x001fe400078e0a00 */
[----:B------:R-:W-:-:S02]  /*07c0*/  LEA.HI R8, R3, R22, RZ, 0x3 ;  /* 0x0000001603087211 */ /* 0x000fc400078f18ff */
[----:B---3--:R-:W-:Y:S02]  /*07d0*/  IMAD R3, R9, R14, UR8 ;  /* 0x0000000809037e24 */ /* 0x008fe4000f8e020e */
[----:B------:R-:W-:Y:S02]  /*07e0*/  LOP3.LUT R11, R8, 0xfffffff8, RZ, 0xc0, !PT ;  /* 0xfffffff8080b7812 */ /* 0x000fe400078ec0ff */
[----:B------:R-:W-:Y:S01]  /*07f0*/  SHF.R.S32.HI R9, RZ, 0x1f, R2 ;  /* 0x0000001fff097819 */ /* 0x000fe20000011402 */
[----:B--2---:R-:W-:Y:S02]  /*0800*/  IMAD.MOV R24, RZ, RZ, -R10 ;  /* 0x000000ffff187224 */ /* 0x004fe400078e0a0a */
[----:B------:R-:W-:Y:S01]  /*0810*/  IMAD.IADD R0, R22, 0x1, -R11 ;  /* 0x0000000116007824 */ /* 0x000fe200078e0a0b */
[----:B------:R-:W-:Y:S01]  /*0820*/  LEA.HI R9, R9, R2, RZ, 0x2 ;  /* 0x0000000209097211 */ /* 0x000fe200078f10ff */
[----:B-1----:R-:W-:Y:S01]  /*0830*/  @!UP0 ULEA UR6, UR7, UR6, 0x18 ;  /* 0x0000000607068291 */ /* 0x002fe2000f8ec03f */
[----:B------:R-:W-:-:S02]  /*0840*/  VOTEU.ALL UP0, P0 ;  /* 0x00000000003f7886 */ /* 0x000fc40000000000 */
[----:B------:R-:W-:Y:S02]  /*0850*/  LOP3.LUT R9, R9, 0xfffffffc, RZ, 0xc0, !PT ;  /* 0xfffffffc09097812 */ /* 0x000fe400078ec0ff */
[----:B------:R-:W-:Y:S02]  /*0860*/  ISETP.NE.AND P4, PT, R0, R3, PT ;  /* 0x000000030000720c */ /* 0x000fe40003f85270 */
[----:B------:R-:W-:Y:S01]  /*0870*/  LOP3.LUT P0, RZ, R6, 0x7, RZ, 0xc0, !PT ;  /* 0x0000000706ff7812 */ /* 0x000fe2000780c0ff */
[----:B------:R-:W-:Y:S02]  /*0880*/  IMAD.IADD R0, R2, 0x1, -R9 ;  /* 0x0000000102007824 */ /* 0x000fe400078e0a09 */
[----:B----4-:R-:W-:Y:S01]  /*0890*/  IMAD R9, R7, R24, R4 ;  /* 0x0000001807097224 */ /* 0x010fe200078e0204 */
[----:B------:R-:W-:Y:S01]  /*08a0*/  ISETP.LT.U32.AND P0, PT, R22, 0x8, !P0 ;  /* 0x000000081600780c */ /* 0x000fe20004701070 */
[----:B------:R-:W-:Y:S01]  /*08b0*/  VIADD R6, R5, 0xffffffff ;  /* 0xffffffff05067836 */ /* 0x000fe20000000000 */
[----:B------:R-:W-:Y:S01]  /*08c0*/  ISETP.NE.AND P1, PT, R0, 0x3, PT ;  /* 0x000000030000780c */ /* 0x000fe20003f25270 */
[----:B------:R-:W0:Y:S02]  /*08d0*/  FENCE.VIEW.ASYNC.S ;  /* 0x00000000000073c6 */ /* 0x000e240000000000 */
[----:B0-----:R0:W1:Y:S01]  /*08e0*/  @!UP0 SYNCS.EXCH.64 URZ, [UR6+0x130], UR4 ;  /* 0x00013004063f85b2 */ /* 0x0010620008000100 */
[----:B------:R-:W-:-:S02]  /*08f0*/  SEL R2, RZ, 0x1, !P0 ;  /* 0x00000001ff027807 */ /* 0x000fc40004000000 */
[----:B------:R-:W-:Y:S02]  /*0900*/  ISETP.EQ.OR P1, PT, R0, RZ, !P1 ;  /* 0x000000ff0000720c */ /* 0x000fe40004f22670 */
[----:B------:R-:W-:Y:S02]  /*0910*/  @P4 SHF.R.S32.HI R8, RZ, 0x3, R8 ;  /* 0x00000003ff084819 */ /* 0x000fe40000011408 */
[----:B------:R-:W-:Y:S02]  /*0920*/  ISETP.EQ.AND P1, PT, R5, RZ, P1 ;  /* 0x000000ff0500720c */ /* 0x000fe40000f22270 */
[----:B------:R-:W-:Y:S02]  /*0930*/  @P4 ISETP.NE.AND P5, PT, R8, R9, PT ;  /* 0x000000090800420c */ /* 0x000fe40003fa5270 */
[----:B------:R-:W-:Y:S02]  /*0940*/  ISETP.GE.U32.AND P6, PT, R6, 0x2, PT ;  /* 0x000000020600780c */ /* 0x000fe40003fc6070 */
[----:B------:R-:W-:-:S02]  /*0950*/  @P4 SEL R23, RZ, 0x1, P5 ;  /* 0x00000001ff174807 */ /* 0x000fc40002800000 */
[----:B------:R-:W-:Y:S01]  /*0960*/  SEL R19, RZ, 0x1, !P1 ;  /* 0x00000001ff137807 */ /* 0x000fe20004800000 */
[----:B------:R0:W2:Y:S01]  /*0970*/  @!UP1 SYNCS.EXCH.64 URZ, [UR6+0x138], UR4 ;  /* 0x00013804063f95b2 */ /* 0x0000a20008000100 */
[----:B------:R-:W-:Y:S01]  /*0980*/  LOP3.LUT R23, R23, R2, RZ, 0xc0, !PT ;  /* 0x0000000217177212 */ /* 0x000fe200078ec0ff */
[----:B------:R-:W-:Y:S01]  /*0990*/  NOP ;  /* 0x0000000000007918 */ /* 0x000fe20000000000 */
[----:B------:R-:W-:Y:S01]  /*09a0*/  SEL R19, R19, 0x2, P6 ;  /* 0x0000000213137807 */ /* 0x000fe20003000000 */
[----:B------:R-:W-:Y:S06]  /*09b0*/  @!P2 BRA `(.L_x_4) ;  /* 0x000000000008a947 */ /* 0x000fec0003800000 */
[----:B-12---:R-:W-:Y:S01]  /*09c0*/  UCGABAR_ARV ;  /* 0x00000000000079c7 */ /* 0x006fe20008000000 */
[----:B------:R-:W-:Y:S05]  /*09d0*/  BRA `(.L_x_5) ;  /* 0x0000000000047947 */ /* 0x000fea0003800000 */
.L_x_4:
[----:B-12---:R-:W-:Y:S01]  /*09e0*/  NOP ;  /* 0x0000000000007918 */ /* 0x006fe20000000000 */
.L_x_5:
[----:B------:R-:W1:Y:S01]  /*09f0*/  LDC R2, c[0x0][0x65c] ;  /* 0x00019700ff027b82 */ /* 0x000e620000000800 */
[----:B------:R-:W-:Y:S02]  /*0a00*/  IMAD.U32 R8, RZ, RZ, UR8 ;  /* 0x00000008ff087e24 */ /* 0x000fe4000f8e00ff */
[----:B------:R-:W-:Y:S01]  /*0a10*/  IMAD.MOV.U32 R9, RZ, RZ, RZ ;  /* 0x000000ffff097224 */ /* 0x000fe200078e00ff */
[----:B-1----:R-:W-:-:S04]  /*0a20*/  ISETP.NE.AND P1, PT, R2, 0x1, PT ;  /* 0x000000010200780c */ /* 0x002fc80003f25270 */
[----:B------:R-:W-:-:S09]  /*0a30*/  P2R R5, PR, RZ, 0x2 ;  /* 0x00000002ff057803 */ /* 0x000fd20000000000 */
[----:B------:R-:W1:Y:S01]  /*0a40*/  @P1 LDC R17, c[0x0][0x10] ;  /* 0x00000400ff111b82 */ /* 0x000e620000000800 */
[----:B------:R-:W-:Y:S02]  /*0a50*/  @P1 IMAD.MOV.U32 R5, RZ, RZ, RZ ;  /* 0x000000ffff051224 */ /* 0x000fe400078e00ff */
[----:B------:R-:W-:-:S05]  /*0a60*/  @P1 IMAD.MOV.U32 R13, RZ, RZ, RZ ;  /* 0x000000ffff0d1224 */ /* 0x000fca00078e00ff */
[----:B------:R-:W2:Y:S01]  /*0a70*/  @!P1 LDC R11, c[0x0][0xc] ;  /* 0x00000300ff0b9b82 */ /* 0x000ea20000000800 */
[----:B-1----:R-:W-:-:S04]  /*0a80*/  @P1 IMAD.WIDE.U32 R16, R17, UR8, R4 ;  /* 0x0000000811101c25 */ /* 0x002fc8000f8e0004 */
[----:B------:R-:W-:Y:S02]  /*0a90*/  @P1 IMAD.IADD R17, R17, 0x1, R13 ;  /* 0x0000000111111824 */ /* 0x000fe400078e020d */
[----:B--2---:R-:W-:-:S04]  /*0aa0*/  @!P1 IMAD.WIDE.U32 R8, R4, R11, R8 ;  /* 0x0000000b04089225 */ /* 0x004fc800078e0008 */
[----:B------:R-:W-:Y:S02]  /*0ab0*/  @!P1 IMAD.MOV.U32 R16, RZ, RZ, R8 ;  /* 0x000000ffff109224 */ /* 0x000fe400078e0008 */
[----:B------:R-:W-:Y:S01]  /*0ac0*/  @!P1 IMAD.MOV.U32 R17, RZ, RZ, R9 ;  /* 0x000000ffff119224 */ /* 0x000fe200078e0009 */
[----:B------:R-:W-:Y:S06]  /*0ad0*/  @!P2 BRA `(.L_x_6) ;  /* 0x00000000000ca947 */ /* 0x000fec0003800000 */
[----:B------:R-:W-:Y:S01]  /*0ae0*/  UCGABAR_WAIT ;  /* 0x0000000000007dc7 */ /* 0x000fe20008000000 */
[----:B------:R-:W-:Y:S01]  /*0af0*/  CCTL.IVALL ;  /* 0x00000000ff00798f */ /* 0x000fe20002000000 */
[----:B------:R-:W-:Y:S05]  /*0b00*/  BRA `(.L_x_7) ;  /* 0x0000000000047947 */ /* 0x000fea0003800000 */
.L_x_6:
[----:B------:R-:W-:Y:S06]  /*0b10*/  BAR.SYNC.DEFER_BLOCKING 0x0 ;  /* 0x0000000000007b1d */ /* 0x000fec0000010000 */
.L_x_7:
[----:B------:R-:W-:Y:S05]  /*0b20*/  @!P3 BRA `(.L_x_8) ;  /* 0x0000003c009cb947 */ /* 0x000fea0003800000 */
[----:B------:R-:W-:-:S13]  /*0b30*/  ISETP.GT.U32.AND P0, PT, R6, 0x1, PT ;  /* 0x000000010600780c */ /* 0x000fda0003f04070 */
[----:B0-----:R-:W-:Y:S05]  /*0b40*/  @P0 EXIT ;  /* 0x000000000000094d */ /* 0x001fea0003800000 */
[----:B------:R-:W-:Y:S01]  /*0b50*/  ULDC.64 UR4, c[0x0][0x650] ;  /* 0x0001940000047ab9 */ /* 0x000fe20000000a00 */
[----:B------:R-:W-:Y:S01]  /*0b60*/  PRMT R0, RZ, 0x7610, R0 ;  /* 0x00007610ff007816 */ /* 0x000fe20000000000 */
[----:B------:R-:W-:Y:S01]  /*0b70*/  IMAD.MOV.U32 R60, RZ, RZ, -0x1 ;  /* 0xffffffffff3c7424 */ /* 0x000fe200078e00ff */
[----:B------:R-:W-:Y:S01]  /*0b80*/  ISETP.GE.U32.AND P0, PT, R16, UR4, PT ;  /* 0x0000000410007c0c */ /* 0x000fe2000bf06070 */
[----:B------:R-:W-:Y:S02]  /*0b90*/  IMAD.MOV.U32 R61, RZ, RZ, -0x1 ;  /* 0xffffffffff3d7424 */ /* 0x000fe400078e00ff */
[----:B------:R-:W-:Y:S01]  /*0ba0*/  IMAD.MOV.U32 R59, RZ, RZ, -0x1 ;  /* 0xffffffffff3b7424 */ /* 0x000fe200078e00ff */
[----:B------:R-:W-:-:S13]  /*0bb0*/  ISETP.GE.U32.AND.EX P0, PT, R17, UR5, PT, P0 ;  /* 0x0000000511007c0c */ /* 0x000fda000bf06100 */
[----:B------:R-:W-:Y:S05]  /*0bc0*/  @P0 BRA `(.L_x_9) ;  /* 0x0000000400280947 */ /* 0x000fea0003800000 */
[----:B------:R-:W0:Y:S01]  /*0bd0*/  LDC.64 R20, c[0x0][0x628] ;  /* 0x00018a00ff147b82 */ /* 0x000e220000000a00 */
[----:B------:R-:W-:Y:S02]  /*0be0*/  IMAD.MOV.U32 R8, RZ, RZ, R16 ;  /* 0x000000ffff087224 */ /* 0x000fe400078e0010 */
[----:B------:R-:W-:-:S05]  /*0bf0*/  IMAD.MOV.U32 R9, RZ, RZ, R17 ;  /* 0x000000ffff097224 */ /* 0x000fca00078e0011 */
[----:B------:R-:W1:Y:S08]  /*0c00*/  LDC R0, c[0x0][0x630] ;  /* 0x00018c00ff007b82 */ /* 0x000e700000000800 */
[----:B------:R-:W2:Y:S01]  /*0c10*/  LDC.64 R26, c[0x0][0x620] ;  /* 0x00018800ff1a7b82 */ /* 0x000ea20000000a00 */
[----:B0-----:R-:W-:-:S04]  /*0c20*/  ISETP.NE.U32.AND P0, PT, R20, RZ, PT ;  /* 0x000000ff1400720c */ /* 0x001fc80003f05070 */
[----:B------:R-:W-:-:S13]  /*0c30*/  ISETP.NE.AND.EX P0, PT, R21, RZ, PT, P0 ;  /* 0x000000ff1500720c */ /* 0x000fda0003f05300 */
[----:B-12---:R-:W-:Y:S05]  /*0c40*/  @!P0 BRA `(.L_x_10) ;  /* 0x0000000000288947 */ /* 0x006fea0003800000 */
[----:B------:R-:W0:Y:S02]  /*0c50*/  LDC R13, c[0x0][0x634] ;  /* 0x00018d00ff0d7b82 */ /* 0x000e240000000800 */
[----:B0-----:R-:W-:-:S05]  /*0c60*/  IADD3 R13, P0, R16, R13, RZ ;  /* 0x0000000d100d7210 */ /* 0x001fca0007f1e0ff */
[----:B------:R-:W-:-:S04]  /*0c70*/  IMAD.X R15, RZ, RZ, R17, P0 ;  /* 0x000000ffff0f7224 */ /* 0x000fc800000e0611 */
[----:B------:R-:W-:-:S04]  /*0c80*/  IMAD.WIDE.U32 R8, R15, R20, RZ ;  /* 0x000000140f087225 */ /* 0x000fc800078e00ff */
[----:B------:R-:W-:-:S04]  /*0c90*/  IMAD.WIDE.U32 R10, P0, R13, R21, R8 ;  /* 0x000000150d0a7225 */ /* 0x000fc80007800008 */
[----:B------:R-:W-:-:S04]  /*0ca0*/  IMAD.WIDE.U32 R8, R13, R20, RZ ;  /* 0x000000140d087225 */ /* 0x000fc800078e00ff */
[----:B------:R-:W-:Y:S01]  /*0cb0*/  IMAD.X R13, RZ, RZ, RZ, P0 ;  /* 0x000000ffff0d7224 */ /* 0x000fe200000e06ff */
[----:B------:R-:W-:Y:S01]  /*0cc0*/  IADD3 RZ, P0, R9, R10, RZ ;  /* 0x0000000a09ff7210 */ /* 0x000fe20007f1e0ff */
[----:B------:R-:W-:-:S04]  /*0cd0*/  IMAD.MOV.U32 R12, RZ, RZ, R11 ;  /* 0x000000ffff0c7224 */ /* 0x000fc800078e000b */
[----:B------:R-:W-:-:S08]  /*0ce0*/  IMAD.WIDE.U32.X R8, R15, R21, R12, P0 ;  /* 0x000000150f087225 */ /* 0x000fd000000e040c */
.L_x_10:
[----:B------:R-:W0:Y:S01]  /*0cf0*/  LDC.64 R20, c[0x0][0x640] ;  /* 0x00019000ff147b82 */ /* 0x000e220000000a00 */
[--C-:B------:R-:W-:Y:S01]  /*0d00*/  SHF.R.U64 R59, R8, R0, R9.reuse ;  /* 0x00000000083b7219 */ /* 0x100fe20000001209 */
[----:B------:R-:W-:Y:S01]  /*0d10*/  IMAD R28, R7, R24, R4 ;  /* 0x00000018071c7224 */ /* 0x000fe200078e0204 */
[----:B------:R-:W-:Y:S01]  /*0d20*/  SHF.R.U32.HI R0, RZ, R0, R9 ;  /* 0x00000000ff007219 */ /* 0x000fe20000011609 */
[----:B------:R-:W-:Y:S01]  /*0d30*/  IMAD.MOV.U32 R25, RZ, RZ, 0x1 ;  /* 0x00000001ff197424 */ /* 0x000fe200078e00ff */
[----:B------:R-:W-:-:S03]  /*0d40*/  IADD3 R5, P0, RZ, -R59, RZ ;  /* 0x8000003bff057210 */ /* 0x000fc60007f1e0ff */
[----:B------:R-:W1:Y:S02]  /*0d50*/  LDC R6, c[0x0][0x618] ;  /* 0x00018600ff067b82 */ /* 0x000e640000000800 */
[----:B------:R-:W-:-:S04]  /*0d60*/  IMAD.X R9, RZ, RZ, ~R0, P0 ;  /* 0x000000ffff097224 */ /* 0x000fc800000e0e00 */
[-C--:B------:R-:W-:Y:S02]  /*0d70*/  IMAD R0, R9, R26.reuse, RZ ;  /* 0x0000001a09007224 */ /* 0x080fe400078e02ff */
[----:B------:R-:W2:Y:S01]  /*0d80*/  LDC R11, c[0x0][0x608] ;  /* 0x00018200ff0b7b82 */ /* 0x000ea20000000800 */
[----:B------:R-:W-:-:S04]  /*0d90*/  IMAD.WIDE.U32 R8, R5, R26, R16 ;  /* 0x0000001a05087225 */ /* 0x000fc800078e0010 */
[----:B------:R-:W-:-:S03]  /*0da0*/  IMAD R5, R5, R27, R0 ;  /* 0x0000001b05057224 */ /* 0x000fc600078e0200 */
[----:B------:R-:W3:Y:S01]  /*0db0*/  LDC R12, c[0x0][0x658] ;  /* 0x00019600ff0c7b82 */ /* 0x000ee20000000800 */
[----:B0-----:R-:W-:Y:S01]  /*0dc0*/  ISETP.NE.U32.AND P0, PT, R20, RZ, PT ;  /* 0x000000ff1400720c */ /* 0x001fe20003f05070 */
[----:B------:R-:W-:Y:S02]  /*0dd0*/  IMAD.IADD R5, R9, 0x1, R5 ;  /* 0x0000000109057824 */ /* 0x000fe400078e0205 */
[----:B------:R-:W-:Y:S01]  /*0de0*/  IMAD.MOV.U32 R9, RZ, RZ, -0x1 ;  /* 0xffffffffff097424 */ /* 0x000fe200078e00ff */
[----:B------:R-:W-:-:S03]  /*0df0*/  ISETP.NE.AND.EX P0, PT, R21, RZ, PT, P0 ;  /* 0x000000ff1500720c */ /* 0x000fc60003f05300 */
[----:B------:R-:W0:Y:S01]  /*0e00*/  LDC R15, c[0x0][0x600] ;  /* 0x00018000ff0f7b82 */ /* 0x000e220000000800 */
[-CC-:B-1----:R-:W-:Y:S02]  /*0e10*/  SHF.R.U64 R13, R8, R6.reuse, R5.reuse ;  /* 0x00000006080d7219 */ /* 0x182fe40000001205 */
[----:B------:R-:W-:-:S05]  /*0e20*/  SHF.R.U32.HI R0, RZ, R6, R5 ;  /* 0x00000006ff007219 */ /* 0x000fca0000011605 */
[----:B------:R-:W1:Y:S01]  /*0e30*/  LDC R14, c[0x0][0x648] ;  /* 0x00019200ff0e7b82 */ /* 0x000e620000000800 */
[-CC-:B--2---:R-:W-:Y:S02]  /*0e40*/  SHF.R.U64 R29, R13, R11.reuse, R0.reuse ;  /* 0x0000000b0d1d7219 */ /* 0x184fe40000001200 */
[----:B------:R-:W-:-:S05]  /*0e50*/  SHF.R.U32.HI R5, RZ, R11, R0 ;  /* 0x0000000bff057219 */ /* 0x000fca0000011600 */
[----:B------:R-:W2:Y:S01]  /*0e60*/  LDC R26, c[0x0][0x638] ;  /* 0x00018e00ff1a7b82 */ /* 0x000ea20000000800 */
[-CC-:B---3--:R-:W-:Y:S02]  /*0e70*/  SHF.R.U64 R24, R29, R12.reuse, R5.reuse ;  /* 0x0000000c1d187219 */ /* 0x188fe40000001205 */
[-C--:B------:R-:W-:Y:S02]  /*0e80*/  SHF.L.U32 R0, R9, R12.reuse, RZ ;  /* 0x0000000c09007219 */ /* 0x080fe400000006ff */
[----:B------:R-:W-:Y:S01]  /*0e90*/  SHF.R.U32.HI R5, RZ, R12, R5 ;  /* 0x0000000cff057219 */ /* 0x000fe20000011605 */
[----:B------:R-:W-:Y:S01]  /*0ea0*/  IMAD.MOV.U32 R4, RZ, RZ, R24 ;  /* 0x000000ffff047224 */ /* 0x000fe200078e0018 */
[----:B------:R-:W-:Y:S01]  /*0eb0*/  LOP3.LUT R10, RZ, R0, RZ, 0x33, !PT ;  /* 0x00000000ff0a7212 */ /* 0x000fe200078e33ff */
[----:B------:R-:W3:Y:S01]  /*0ec0*/  LDC R27, c[0x0][0x610] ;  /* 0x00018400ff1b7b82 */ /* 0x000ee20000000800 */
[----:B------:R-:W-:Y:S05]  /*0ed0*/  @!P0 BRA `(.L_x_11) ;  /* 0x0000000000288947 */ /* 0x000fea0003800000 */
[----:B------:R-:W4:Y:S02]  /*0ee0*/  LDC R9, c[0x0][0x64c] ;  /* 0x00019300ff097b82 */ /* 0x000f240000000800 */
[----:B----4-:R-:W-:-:S05]  /*0ef0*/  IADD3 R9, P0, R24, R9, RZ ;  /* 0x0000000918097210 */ /* 0x010fca0007f1e0ff */
        /* <DEDUP_REMOVED lines=8> */
.L_x_11:
[----:B-1----:R-:W-:Y:S01]  /*0f80*/  SHF.R.U64 R4, R4, R14, R5 ;  /* 0x0000000e04047219 */ /* 0x002fe20000001205 */
[----:B0-----:R-:W-:Y:S01]  /*0f90*/  VIADD R6, R15, 0xffffffff ;  /* 0xffffffff0f067836 */ /* 0x001fe20000000000 */
[----:B------:R-:W-:Y:S02]  /*0fa0*/  SHF.L.U32 R0, R25, R12, RZ ;  /* 0x0000000c19007219 */ /* 0x000fe400000006ff */
[----:B------:R-:W-:Y:S01]  /*0fb0*/  LOP3.LUT R5, R29, R10, RZ, 0xc0, !PT ;  /* 0x0000000a1d057212 */ /* 0x000fe200078ec0ff */
[----:B------:R-:W-:Y:S01]  /*0fc0*/  IMAD.MOV R7, RZ, RZ, -R4 ;  /* 0x000000ffff077224 */ /* 0x000fe200078e0a04 */
[----:B------:R-:W-:Y:S02]  /*0fd0*/  SEL R3, R3, R28, !P1 ;  /* 0x0000001c03037207 */ /* 0x000fe40004800000 */
[----:B------:R-:W-:Y:S01]  /*0fe0*/  LOP3.LUT R6, R13, R6, RZ, 0xc0, !PT ;  /* 0x000000060d067212 */ /* 0x000fe200078ec0ff */
[----:B------:R-:W-:Y:S02]  /*0ff0*/  IMAD R4, R0, R4, R5 ;  /* 0x0000000400047224 */ /* 0x000fe400078e0205 */
[----:B--2---:R-:W-:-:S02]  /*1000*/  IMAD R0, R7, R26, R24 ;  /* 0x0000001a07007224 */ /* 0x004fc400078e0218 */
[----:B---3--:R-:W-:Y:S02]  /*1010*/  IMAD R3, R4, R27, R3 ;  /* 0x0000001b04037224 */ /* 0x008fe400078e0203 */
[----:B------:R-:W-:Y:S02]  /*1020*/  IMAD R60, R0, R15, R6 ;  /* 0x0000000f003c7224 */ /* 0x000fe400078e0206 */
[----:B------:R-:W-:-:S03]  /*1030*/  IMAD.MOV.U32 R4, RZ, RZ, 0x1 ;  /* 0x00000001ff047424 */ /* 0x000fc600078e00ff */
[----:B------:R-:W-:Y:S02]  /*1040*/  SEL R61, R60, R3, !P1 ;  /* 0x000000033c3d7207 */ /* 0x000fe40004800000 */
[----:B------:R-:W-:Y:S02]  /*1050*/  PRMT R0, R4, 0x7610, R0 ;  /* 0x0000761004007816 */ /* 0x000fe40000000000 */
[----:B------:R-:W-:-:S07]  /*1060*/  SEL R60, R3, R60, !P1 ;  /* 0x0000003c033c7207 */ /* 0x000fce0004800000 */
.L_x_9:
[----:B------:R-:W-:-:S08]  /*1070*/  NOP ;  /* 0x0000000000007918 */ /* 0x000fd00000000000 */
[----:B------:R-:W0:Y:S02]  /*1080*/  USETMAXREG.TRY_ALLOC.CTAPOOL UP0, 0xe8 ;  /* 0x000000e8000079c8 */ /* 0x000e240008000600 */
[----:B0-----:R-:W-:-:S13]  /*1090*/  PLOP3.LUT P0, PT, PT, PT, UP0, 0x80, 0x0 ;  /* 0x000000000000781c */ /* 0x001fda0003f0f008 */
[----:B------:R-:W-:Y:S05]  /*10a0*/  @!P0 BRA `(.L_x_9) ;  /* 0xfffffffc00f08947 */ /* 0x000fea000383ffff */
[----:B------:R-:W-:Y:S01]  /*10b0*/  ULDC.64 UR4, c[0x0][0x598] ;  /* 0x0001660000047ab9 */ /* 0x000fe20000000a00 */
[----:B------:R-:W-:Y:S01]  /*10c0*/  ULDC.64 UR36, c[0x0][0x208] ;  /* 0x0000820000247ab9 */ /* 0x000fe20000000a00 */
[----:B------:R-:W-:-:S04]  /*10d0*/  ISETP.NE.U32.AND P0, PT, RZ, UR4, PT ;  /* 0x00000004ff007c0c */ /* 0x000fc8000bf05070 */
[----:B------:R-:W-:-:S13]  /*10e0*/  ISETP.NE.AND.EX P0, PT, RZ, UR5, PT, P0 ;  /* 0x00000005ff007c0c */ /* 0x000fda000bf05300 */
[----:B------:R-:W-:Y:S05]  /*10f0*/  @!P0 BRA `(.L_x_12) ;  /* 0x00000000001c8947 */ /* 0x000fea0003800000 */
[----:B------:R-:W0:Y:S02]  /*1100*/  LDC.64 R4, c[0x0][0x598] ;  /* 0x00016600ff047b82 */ /* 0x000e240000000a00 */
[----:B0-----:R-:W2:Y:S02]  /*1110*/  LDG.E.64 R4, desc[UR36][R4.64] ;  /* 0x0000002404047981 */ /* 0x001ea4000c1e1b00 */
[----:B--2---:R-:W-:-:S04]  /*1120*/  ISETP.NE.U32.AND P0, PT, R4, RZ, PT ;  /* 0x000000ff0400720c */ /* 0x004fc80003f05070 */
[----:B------:R-:W-:-:S13]  /*1130*/  ISETP.NE.AND.EX P0, PT, R5, RZ, PT, P0 ;  /* 0x000000ff0500720c */ /* 0x000fda0003f05300 */
[----:B------:R-:W-:Y:S05]  /*1140*/  @!P0 BRA `(.L_x_12) ;  /* 0x0000000000088947 */ /* 0x000fea0003800000 */
[----:B------:R0:W5:Y:S01]  /*1150*/  LD.E R56, desc[UR36][R4.64] ;  /* 0x0000002404387980 */ /* 0x000162000c101900 */
[----:B------:R-:W-:Y:S05]  /*1160*/  BRA `(.L_x_13) ;  /* 0x0000000000247947 */ /* 0x000fea0003800000 */
.L_x_12:
[----:B------:R-:W-:Y:S02]  /*1170*/  ULDC.64 UR4, c[0x0][0x588] ;  /* 0x0001620000047ab9 */ /* 0x000fe40000000a00 */
[----:B------:R-:W-:-:S04]  /*1180*/  ISETP.NE.U32.AND P0, PT, RZ, UR4, PT ;  /* 0x00000004ff007c0c */ /* 0x000fc8000bf05070 */
[----:B------:R-:W-:-:S13]  /*1190*/  ISETP.NE.AND.EX P0, PT, RZ, UR5, PT, P0 ;  /* 0x00000005ff007c0c */ /* 0x000fda000bf05300 */
[----:B------:R-:W-:Y:S05]  /*11a0*/  @!P0 BRA `(.L_x_14) ;  /* 0x00000000000c8947 */ /* 0x000fea0003800000 */
[----:B------:R-:W0:Y:S02]  /*11b0*/  LDC.64 R56, c[0x0][0x588] ;  /* 0x00016200ff387b82 */ /* 0x000e240000000a00 */
[----:B0-----:R1:W5:Y:S01]  /*11c0*/  LDG.E R56, desc[UR36][R56.64] ;  /* 0x0000002438387981 */ /* 0x001362000c1e1900 */
[----:B------:R-:W-:Y:S05]  /*11d0*/  BRA `(.L_x_13) ;  /* 0x0000000000087947 */ /* 0x000fea0003800000 */
.L_x_14:
[----:B------:R-:W-:Y:S02]  /*11e0*/  ULDC UR4, c[0x0][0x580] ;  /* 0x0001600000047ab9 */ /* 0x000fe40000000800 */
[----:B------:R-:W-:-:S07]  /*11f0*/  IMAD.U32 R56, RZ, RZ, UR4 ;  /* 0x00000004ff387e24 */ /* 0x000fce000f8e00ff */
.L_x_13:
[----:B------:R-:W-:Y:S02]  /*1200*/  ULDC.64 UR4, c[0x0][0x5a0] ;  /* 0x0001680000047ab9 */ /* 0x000fe40000000a00 */
[----:B------:R-:W-:-:S04]  /*1210*/  ISETP.NE.U32.AND P0, PT, RZ, UR4, PT ;  /* 0x00000004ff007c0c */ /* 0x000fc8000bf05070 */
[----:B------:R-:W-:-:S13]  /*1220*/  ISETP.NE.AND.EX P0, PT, RZ, UR5, PT, P0 ;  /* 0x00000005ff007c0c */ /* 0x000fda000bf05300 */
[----:B------:R-:W-:Y:S05]  /*1230*/  @!P0 BRA `(.L_x_15) ;  /* 0x00000000001c8947 */ /* 0x000fea0003800000 */
[----:B0-----:R-:W0:Y:S02]  /*1240*/  LDC.64 R4, c[0x0][0x5a0] ;  /* 0x00016800ff047b82 */ /* 0x001e240000000a00 */
[----:B0-----:R-:W2:Y:S02]  /*1250*/  LDG.E.64 R4, desc[UR36][R4.64] ;  /* 0x0000002404047981 */ /* 0x001ea4000c1e1b00 */
[----:B--2---:R-:W-:-:S04]  /*1260*/  ISETP.NE.U32.AND P0, PT, R4, RZ, PT ;  /* 0x000000ff0400720c */ /* 0x004fc80003f05070 */
[----:B------:R-:W-:-:S13]  /*1270*/  ISETP.NE.AND.EX P0, PT, R5, RZ, PT, P0 ;  /* 0x000000ff0500720c */ /* 0x000fda0003f05300 */
[----:B------:R-:W-:Y:S05]  /*1280*/  @!P0 BRA `(.L_x_15) ;  /* 0x0000000000088947 */ /* 0x000fea0003800000 */
[----:B-1----:R0:W5:Y:S01]  /*1290*/  LD.E R57, desc[UR36][R4.64] ;  /* 0x0000002404397980 */ /* 0x002162000c101900 */
[----:B------:R-:W-:Y:S05]  /*12a0*/  BRA `(.L_x_16) ;  /* 0x0000000000247947 */ /* 0x000fea0003800000 */
.L_x_15:
[----:B------:R-:W-:Y:S02]  /*12b0*/  ULDC.64 UR4, c[0x0][0x590] ;  /* 0x0001640000047ab9 */ /* 0x000fe40000000a00 */
[----:B------:R-:W-:-:S04]  /*12c0*/  ISETP.NE.U32.AND P0, PT, RZ, UR4, PT ;  /* 0x00000004ff007c0c */ /* 0x000fc8000bf05070 */
[----:B------:R-:W-:-:S13]  /*12d0*/  ISETP.NE.AND.EX P0, PT, RZ, UR5, PT, P0 ;  /* 0x00000005ff007c0c */ /* 0x000fda000bf05300 */
[----:B------:R-:W-:Y:S05]  /*12e0*/  @!P0 BRA `(.L_x_17) ;  /* 0x00000000000c8947 */ /* 0x000fea0003800000 */
[----:B0-----:R-:W1:Y:S02]  /*12f0*/  LDC.64 R4, c[0x0][0x590] ;  /* 0x00016400ff047b82 */ /* 0x001e640000000a00 */
[----:B-1----:R1:W5:Y:S01]  /*1300*/  LDG.E R57, desc[UR36][R4.64] ;  /* 0x0000002404397981 */ /* 0x002362000c1e1900 */
[----:B------:R-:W-:Y:S05]  /*1310*/  BRA `(.L_x_16) ;  /* 0x0000000000087947 */ /* 0x000fea0003800000 */
.L_x_17:
[----:B------:R-:W-:Y:S02]  /*1320*/  ULDC UR4, c[0x0][0x584] ;  /* 0x0001610000047ab9 */ /* 0x000fe40000000800 */
[----:B-1----:R-:W-:-:S07]  /*1330*/  IMAD.U32 R57, RZ, RZ, UR4 ;  /* 0x00000004ff397e24 */ /* 0x002fce000f8e00ff */
.L_x_16:
[----:B------:R-:W-:-:S13]  /*1340*/  LOP3.LUT P0, RZ, R0, 0xff, RZ, 0xc0, !PT ;  /* 0x000000ff00ff7812 */ /* 0x000fda000780c0ff */
[----:B------:R-:W-:Y:S05]  /*1350*/  @!P0 EXIT ;  /* 0x000000000000894d */ /* 0x000fea0003800000 */
[----:B------:R-:W-:Y:S01]  /*1360*/  ULDC UR4, c[0x0][0x28c] ;  /* 0x0000a30000047ab9 */ /* 0x000fe20000000800 */
[----:B------:R-:W-:Y:S01]  /*1370*/  LOP3.LUT R58, R19, 0x1, RZ, 0xfc, !PT ;  /* 0x00000001133a7812 */ /* 0x000fe200078efcff */
[----:B------:R-:W-:Y:S01]  /*1380*/  UIADD3 UR4, UR4, 0x1f, URZ ;  /* 0x0000001f04047890 */ /* 0x000fe2000fffe03f */
[----:B------:R-:W-:Y:S01]  /*1390*/  UMOV UR38, URZ ;  /* 0x0000003f00267c82 */ /* 0x000fe20008000000 */
[----:B------:R-:W-:Y:S02]  /*13a0*/  UMOV UR39, URZ ;  /* 0x0000003f00277c82 */ /* 0x000fe40008000000 */
[----:B------:R-:W-:-:S04]  /*13b0*/  USHF.R.S32.HI UR5, URZ, 0x1f, UR4 ;  /* 0x0000001f3f057899 */ /* 0x000fc80008011404 */
[----:B------:R-:W-:-:S04]  /*13c0*/  ULEA.HI UR5, UR5, UR4, URZ, 0x5 ;  /* 0x0000000405057291 */ /* 0x000fc8000f8f283f */
[----:B------:R-:W-:-:S12]  /*13d0*/  USHF.R.S32.HI UR40, URZ, 0x5, UR5 ;  /* 0x000000053f287899 */ /* 0x000fd80008011405 */
.L_x_101:
[----:B------:R-:W-:Y:S01]  /*13e0*/  LOP3.LUT R0, R18, 0x80, RZ, 0xc0, !PT ;  /* 0x0000008012007812 */ /* 0x000fe200078ec0ff */
[----:B--2---:R-:W2:Y:S01]  /*13f0*/  S2UR UR7, SR_CgaCtaId ;  /* 0x00000000000779c3 */ /* 0x004ea20000008800 */
[----:B------:R-:W-:Y:S02]  /*1400*/  UMOV UR6, 0x400 ;  /* 0x0000040000067882 */ /* 0x000fe40000000000 */
[----:B------:R-:W-:-:S06]  /*1410*/  SHF.R.U32.HI R0, RZ, 0x7, R0 ;  /* 0x00000007ff007819 */ /* 0x000fcc0000011600 */
[----:B---3--:R-:W3:Y:S01]  /*1420*/  SHFL.IDX PT, R0, R0, RZ, 0x1f ;  /* 0x00001fff00007589 */ /* 0x008ee200000e0000 */
[----:B--2---:R-:W-:Y:S01]  /*1430*/  ULEA UR6, UR7, UR6, 0x18 ;  /* 0x0000000607067291 */ /* 0x004fe2000f8ec03f */
[----:B---3--:R-:W-:-:S13]  /*1440*/  R2UR UR4, R0 ;  /* 0x00000000000472ca */ /* 0x008fda00000e0000 */
[----:B------:R-:W-:-:S04]  /*1450*/  ULEA.HI UR5, UR4, UR4, URZ, 0x1 ;  /* 0x0000000404057291 */ /* 0x000fc8000f8f083f */
[----:B------:R-:W-:-:S04]  /*1460*/  ULOP3.LUT UR5, UR5, 0xffffe, URZ, 0xc0, !UPT ;  /* 0x000ffffe05057892 */ /* 0x000fc8000f8ec03f */
[----:B------:R-:W-:-:S03]  /*1470*/  UIADD3 UR5, UR4, -UR5, URZ ;  /* 0x8000000504057290 */ /* 0x000fc6000fffe03f */
[----:B------:R-:W-:Y:S01]  /*1480*/  ULDC UR4, c[0x0][0x28c] ;  /* 0x0000a30000047ab9 */ /* 0x000fe20000000800 */
[----:B------:R-:W-:Y:S01]  /*1490*/  ULEA UR5, UR5, UR6, 0xc ;  /* 0x0000000605057291 */ /* 0x000fe2000f8e603f */
[----:B------:R-:W-:-:S03]  /*14a0*/  ISETP.LT.AND P0, PT, RZ, UR4, PT ;  /* 0x00000004ff007c0c */ /* 0x000fc6000bf01270 */
[----:B------:R-:W-:-:S04]  /*14b0*/  UIADD3 UR5, UR5, 0x200, URZ ;  /* 0x0000020005057890 */ /* 0x000fc8000fffe03f */
[----:B------:R-:W-:-:S04]  /*14c0*/  USHF.R.U32.HI UR5, URZ, 0x4, UR5 ;  /* 0x000000043f057899 */ /* 0x000fc80008011605 */
[----:B------:R-:W-:Y:S02]  /*14d0*/  ULOP3.LUT UR41, UR5, 0x3fff, URZ, 0xc0, !UPT ;  /* 0x00003fff05297892 */ /* 0x000fe4000f8ec03f */
[----:B01---5:R-:W-:Y:S10]  /*14e0*/  @P0 BRA `(.L_x_18) ;  /* 0x0000000000400947 */ /* 0x023ff40003800000 */
[----:B------:R-:W-:Y:S01]  /*14f0*/  MOV R0, 0x0 ;  /* 0x0000000000007802 */ /* 0x000fe20000000f00 */
[----:B------:R-:W-:Y:S01]  /*1500*/  ULDC.64 UR4, c[0x4][0x68] ;  /* 0x01001a0000047ab9 */ /* 0x000fe20000000a00 */
[----:B------:R-:W-:Y:S01]  /*1510*/  ULDC.64 UR6, c[0x4][0x8] ;  /* 0x0100020000067ab9 */ /* 0x000fe20000000a00 */
[----:B01----:R-:W-:Y:S01]  /*1520*/  IMAD.U32 R4, RZ, RZ, UR4 ;  /* 0x00000004ff047e24 */ /* 0x003fe2000f8e00ff */
[----:B------:R0:W1:Y:S01]  /*1530*/  LDC.64 R14, c[0x4][R0] ;  /* 0x01000000000e7b82 */ /* 0x0000620000000a00 */
[----:B------:R-:W-:Y:S01]  /*1540*/  IMAD.U32 R5, RZ, RZ, UR5 ;  /* 0x00000005ff057e24 */ /* 0x000fe2000f8e00ff */
[----:B------:R-:W-:Y:S01]  /*1550*/  ULDC.64 UR4, c[0x4][0x70] ;  /* 0x01001c0000047ab9 */ /* 0x000fe20000000a00 */
[----:B------:R-:W-:Y:S02]  /*1560*/  IMAD.U32 R10, RZ, RZ, UR6 ;  /* 0x00000006ff0a7e24 */ /* 0x000fe4000f8e00ff */
[----:B------:R-:W-:Y:S02]  /*1570*/  IMAD.U32 R6, RZ, RZ, UR4 ;  /* 0x00000004ff067e24 */ /* 0x000fe4000f8e00ff */
[----:B------:R-:W-:-:S02]  /*1580*/  IMAD.U32 R7, RZ, RZ, UR5 ;  /* 0x00000005ff077e24 */ /* 0x000fc4000f8e00ff */
[----:B------:R-:W-:Y:S02]  /*1590*/  IMAD.U32 R11, RZ, RZ, UR7 ;  /* 0x00000007ff0b7e24 */ /* 0x000fe4000f8e00ff */
[----:B------:R-:W-:Y:S02]  /*15a0*/  IMAD.MOV.U32 R8, RZ, RZ, 0x1e1 ;  /* 0x000001e1ff087424 */ /* 0x000fe400078e00ff */
[----:B------:R-:W-:Y:S02]  /*15b0*/  IMAD.MOV.U32 R12, RZ, RZ, 0x1 ;  /* 0x00000001ff0c7424 */ /* 0x000fe400078e00ff */
[----:B0-----:R-:W-:-:S07]  /*15c0*/  IMAD.MOV.U32 R13, RZ, RZ, RZ ;  /* 0x000000ffff0d7224 */ /* 0x001fce00078e00ff */
[----:B------:R-:W-:-:S07]  /*15d0*/  LEPC R20, `(.L_x_18) ;  /* 0x000000001014794e */ /* 0x000fce0000000000 */
[----:B-1---5:R-:W-:Y:S05]  /*15e0*/  CALL.ABS.NOINC R14 ;  /* 0x000000000e007343 */ /* 0x022fea0003c00000 */
.L_x_18:
[----:B------:R-:W-:-:S13]  /*15f0*/  ISETP.NE.AND P0, PT, R58, 0x3, PT ;  /* 0x000000033a00780c */ /* 0x000fda0003f05270 */
[----:B------:R-:W-:Y:S05]  /*1600*/  @!P0 BRA `(.L_x_19) ;  /* 0x0000000000048947 */ /* 0x000fea0003800000 */
[----:B------:R-:W-:Y:S01]  /*1610*/  BPT.TRAP 0x1 ;  /* 0x000000040000795c */ /* 0x000fe20000300000 */
.L_x_19:
[----:B------:R-:W2:Y:S01]  /*1620*/  S2UR UR5, SR_CgaCtaId ;  /* 0x00000000000579c3 */ /* 0x000ea20000008800 */
[----:B------:R-:W-:Y:S01]  /*1630*/  UMOV UR4, 0x400 ;  /* 0x0000040000047882 */ /* 0x000fe20000000000 */
[----:B------:R-:W-:Y:S02]  /*1640*/  IMAD.U32 R0, RZ, RZ, UR38 ;  /* 0x00000026ff007e24 */ /* 0x000fe4000f8e00ff */
[----:B------:R-:W-:-:S03]  /*1650*/  IMAD.U32 R3, RZ, RZ, UR39 ;  /* 0x00000027ff037e24 */ /* 0x000fc6000f8e00ff */
[----:B------:R-:W-:Y:S01]  /*1660*/  SHF.L.U32 R0, R0, 0x1f, RZ ;  /* 0x0000001f00007819 */ /* 0x000fe200000006ff */
[----:B--2---:R-:W-:-:S06]  /*1670*/  ULEA UR4, UR5, UR4, 0x18 ;  /* 0x0000000405047291 */ /* 0x004fcc000f8ec03f */
[----:B------:R-:W-:-:S04]  /*1680*/  IMAD.U32 R6, RZ, RZ, UR4 ;  /* 0x00000004ff067e24 */ /* 0x000fc8000f8e00ff */
[----:B------:R-:W-:-:S04]  /*1690*/  IMAD R3, R3, 0x8, R6 ;  /* 0x0000000803037824 */ /* 0x000fc800078e0206 */
[----:B------:R2:W3:Y:S01]  /*16a0*/  SYNCS.PHASECHK.TRANS64.TRYWAIT P1, [R3+URZ], R0 ;  /* 0x00000000030075a7 */ /* 0x0004e2000802017f */
[----:B------:R-:W-:Y:S05]  /*16b0*/  @!P0 BRA `(.L_x_20) ;  /* 0x0000000000048947 */ /* 0x000fea0003800000 */
[----:B------:R-:W-:Y:S01]  /*16c0*/  BPT.TRAP 0x1 ;  /* 0x000000040000795c */ /* 0x000fe20000300000 */
.L_x_20:
[----:B---3--:R-:W-:Y:S05]  /*16d0*/  @P1 BRA `(.L_x_21) ;  /* 0x0000000000081947 */ /* 0x008fea0003800000 */
[----:B------:R-:W3:Y:S02]  /*16e0*/  SYNCS.PHASECHK.TRANS64.TRYWAIT P1, [R3+URZ], R0 ;  /* 0x00000000030075a7 */ /* 0x000ee4000802017f */
[----:B---3--:R-:W-:Y:S05]  /*16f0*/  @!P1 BRA `(.L_x_22) ;  /* 0x00000050000c9947 */ /* 0x008fea0003800000 */
.L_x_21:
[----:B------:R-:W-:-:S04]  /*1700*/  UISETP.LT.AND UP0, UPT, UR40, 0x1, UPT ;  /* 0x000000012800788c */ /* 0x000fc8000bf01270 */
[----:B------:R-:W-:-:S06]  /*1710*/  USEL UR4, UR40, 0x1, UP0 ;  /* 0x0000000128047887 */ /* 0x000fcc0008000000 */
[----:B--23--:R-:W-:Y:S01]  /*1720*/  IMAD.U32 R0, RZ, RZ, UR4 ;  /* 0x00000004ff007e24 */ /* 0x00cfe2000f8e00ff */
[----:B------:R-:W-:Y:S05]  /*1730*/  WARPSYNC.ALL ;  /* 0x0000000000007948 */ /* 0x000fea0003800000 */
[----:B------:R-:W-:-:S04]  /*1740*/  IADD3 R0, -R0, UR40, RZ ;  /* 0x0000002800007c10 */ /* 0x000fc8000fffe1ff */
[----:B------:R-:W-:Y:S02]  /*1750*/  ISETP.GE.AND P1, PT, R0, 0x1, PT ;  /* 0x000000010000780c */ /* 0x000fe40003f26270 */
[----:B------:R-:W-:Y:S01]  /*1760*/  R2UR UR4, R6 ;  /* 0x00000000060472ca */ /* 0x000fe200000e0000 */
[----:B------:R-:W-:Y:S01]  /*1770*/  ULOP3.LUT UR41, UR41, 0x10000, URZ, 0xfc, !UPT ;  /* 0x0001000029297892 */ /* 0x000fe2000f8efc3f */
[----:B------:R-:W-:Y:S01]  /*1780*/  WARPGROUP.ARRIVE ;  /* 0x00000000000079c5 */ /* 0x000fe20000000000 */
[----:B------:R-:W-:Y:S01]  /*1790*/  UMOV UR5, 0x80000020 ;  /* 0x8000002000057882 */ /* 0x000fe20000000000 */
[----:B------:R-:W-:-:S09]  /*17a0*/  UMOV UR7, 0x80000020 ;  /* 0x8000002000077882 */ /* 0x000fd20000000000 */
[----:B------:R-:W-:-:S04]  /*17b0*/  UIADD3 UR4, UR4, 0x24200, URZ ;  /* 0x0002420004047890 */ /* 0x000fc8000fffe03f */
[----:B------:R-:W-:-:S04]  /*17c0*/  USHF.R.U32.HI UR4, URZ, 0x4, UR4 ;  /* 0x000000043f047899 */ /* 0x000fc80008011604 */
[----:B------:R-:W-:-:S04]  /*17d0*/  ULOP3.LUT UR4, UR4, 0x3fff, URZ, 0xc0, !UPT ;  /* 0x00003fff04047892 */ /* 0x000fc8000f8ec03f */
[----:B------:R-:W-:Y:S02]  /*17e0*/  ULOP3.LUT UR9, UR4, 0x10000, URZ, 0xfc, !UPT ;  /* 0x0001000004097892 */ /* 0x000fe4000f8efc3f */
[----:B------:R-:W-:Y:S02]  /*17f0*/  ULEA UR4, UR39, UR41, 0x9 ;  /* 0x0000002927047291 */ /* 0x000fe4000f8e483f */
[----:B------:R-:W-:-:S09]  /*1800*/  ULEA UR6, UR39, UR9, 0x8 ;  /* 0x0000000927067291 */ /* 0x000fd2000f8e403f */
[----:B------:R-:W-:Y:S01]  /*1810*/  HGMMA.64x64x16.F32.BF16 R24, gdesc[UR4], RZ, !UPT, gsb0 ;  /* 0x00e00000041879f0 */ /* 0x000fe2000c0018ff */
[----:B------:R-:W-:Y:S02]  /*1820*/  UIADD3 UR4, UR4, 0x2, URZ ;  /* 0x0000000204047890 */ /* 0x000fe4000fffe03f */
[----:B------:R-:W-:Y:S01]  /*1830*/  UIADD3 UR6, UR6, 0x2, URZ ;  /* 0x0000000206067890 */ /* 0x000fe2000fffe03f */
[----:B------:R-:W-:Y:S01]  /*1840*/  UMOV UR5, 0x80000020 ;  /* 0x8000002000057882 */ /* 0x000fe20000000000 */
[----:B------:R-:W-:Y:S01]  /*1850*/  UMOV UR7, 0x80000020 ;  /* 0x8000002000077882 */ /* 0x000fe20000000000 */
[----:B------:R-:W-:Y:S02]  /*1860*/  WARPGROUP.DEPBAR.LE gsb0, 0x0 ;  /* 0x00008000000079c5 */ /* 0x000fe40000010000 */
[----:B------:R-:W-:-:S06]  /*1870*/  WARPGROUP.ARRIVE ;  /* 0x00000000000079c5 */ /* 0x000fcc0000000000 */
[----:B------:R-:W-:Y:S03]  /*1880*/  HGMMA.64x64x16.F32.BF16 R24, gdesc[UR4], R24, gsb0 ;  /* 0x00e00000041879f0 */ /* 0x000fe60008001818 */
[----:B------:R-:W-:Y:S02]  /*1890*/  WARPGROUP.DEPBAR.LE gsb0, 0x0 ;  /* 0x00008000000079c5 */ /* 0x000fe40000010000 */
[----:B------:R-:W-:Y:S05]  /*18a0*/  @!P1 BRA `(.L_x_23) ;  /* 0x0000000000e49947 */ /* 0x000fea0003800000 */
[----:B------:R-:W-:Y:S02]  /*18b0*/  UIADD3 UR4, UR39, 0x1, URZ ;  /* 0x0000000127047890 */ /* 0x000fe4000fffe03f */
[----:B------:R-:W-:Y:S02]  /*18c0*/  IMAD.U32 R3, RZ, RZ, UR39 ;  /* 0x00000027ff037e24 */ /* 0x000fe4000f8e00ff */
[----:B------:R-:W-:-:S04]  /*18d0*/  UISETP.NE.AND UP0, UPT, UR4, 0x12, UPT ;  /* 0x000000120400788c */ /* 0x000fc8000bf05270 */
[----:B------:R-:W-:Y:S02]  /*18e0*/  USEL UR5, URZ, 0x1, UP0 ;  /* 0x000000013f057887 */ /* 0x000fe40008000000 */
[----:B------:R-:W-:Y:S02]  /*18f0*/  USEL UR8, UR4, URZ, UP0 ;  /* 0x0000003f04087287 */ /* 0x000fe40008000000 */
[----:B------:R-:W-:-:S06]  /*1900*/  ULOP3.LUT UR5, UR38, UR5, URZ, 0x3c, !UPT ;  /* 0x0000000526057292 */ /* 0x000fcc000f8e3c3f */
[----:B------:R-:W-:-:S07]  /*1910*/  IMAD.U32 R7, RZ, RZ, UR5 ;  /* 0x00000005ff077e24 */ /* 0x000fce000f8e00ff */
.L_x_30:
[----:B------:R-:W-:Y:S05]  /*1920*/  @!P0 BRA `(.L_x_24) ;  /* 0x0000000000048947 */ /* 0x000fea0003800000 */
[----:B------:R-:W-:Y:S01]  /*1930*/  BPT.TRAP 0x1 ;  /* 0x000000040000795c */ /* 0x000fe20000300000 */
.L_x_24:
[----:B------:R-:W2:Y:S01]  /*1940*/  S2UR UR5, SR_CgaCtaId ;  /* 0x00000000000579c3 */ /* 0x000ea20000008800 */
[----:B------:R-:W-:Y:S01]  /*1950*/  UMOV UR4, 0x400 ;  /* 0x0000040000047882 */ /* 0x000fe20000000000 */
[----:B01----:R-:W-:Y:S01]  /*1960*/  IMAD.U32 R5, RZ, RZ, UR8 ;  /* 0x00000008ff057e24 */ /* 0x003fe2000f8e00ff */
[----:B------:R-:W-:Y:S01]  /*1970*/  SHF.L.U32 R4, R7, 0x1f, RZ ;  /* 0x0000001f07047819 */ /* 0x000fe200000006ff */
[----:B--2---:R-:W-:-:S06]  /*1980*/  ULEA UR4, UR5, UR4, 0x18 ;  /* 0x0000000405047291 */ /* 0x004fcc000f8ec03f */
[----:B------:R-:W-:-:S04]  /*1990*/  IMAD.U32 R6, RZ, RZ, UR4 ;  /* 0x00000004ff067e24 */ /* 0x000fc8000f8e00ff */
[----:B------:R-:W-:-:S04]  /*19a0*/  IMAD R5, R5, 0x8, R6 ;  /* 0x0000000805057824 */ /* 0x000fc800078e0206 */
[----:B------:R0:W1:Y:S01]  /*19b0*/  SYNCS.PHASECHK.TRANS64.TRYWAIT P1, [R5+URZ], R4 ;  /* 0x00000004050075a7 */ /* 0x000062000802017f */
[----:B------:R-:W-:Y:S05]  /*19c0*/  @!P0 BRA `(.L_x_25) ;  /* 0x0000000000048947 */ /* 0x000fea0003800000 */
[----:B------:R-:W-:Y:S01]  /*19d0*/  BPT.TRAP 0x1 ;  /* 0x000000040000795c */ /* 0x000fe20000300000 */
.L_x_25:
[----:B-1----:R-:W-:Y:S05]  /*19e0*/  @P1 BRA `(.L_x_26) ;  /* 0x0000000000081947 */ /* 0x002fea0003800000 */
[----:B------:R-:W1:Y:S02]  /*19f0*/  SYNCS.PHASECHK.TRANS64.TRYWAIT P1, [R5+URZ], R4 ;  /* 0x00000004050075a7 */ /* 0x000e64000802017f */
[----:B-1----:R-:W-:Y:S05]  /*1a00*/  @!P1 BRA `(.L_x_27) ;  /* 0x0000004c005c9947 */ /* 0x002fea0003800000 */
.L_x_26:
[----:B------:R-:W-:Y:S01]  /*1a10*/  ULEA UR4, UR8, UR41, 0x9 ;  /* 0x0000002908047291 */ /* 0x000fe2000f8e483f */
[----:B------:R-:W-:Y:S01]  /*1a20*/  WARPGROUP.ARRIVE ;  /* 0x00000000000079c5 */ /* 0x000fe20000000000 */
[----:B------:R-:W-:Y:S01]  /*1a30*/  ULEA UR6, UR8, UR9, 0x8 ;  /* 0x0000000908067291 */ /* 0x000fe2000f8e403f */
[----:B------:R-:W-:Y:S01]  /*1a40*/  UMOV UR5, 0x80000020 ;  /* 0x8000002000057882 */ /* 0x000fe20000000000 */
[----:B------:R-:W-:-:S07]  /*1a50*/  UMOV UR7, 0x80000020 ;  /* 0x8000002000077882 */ /* 0x000fce0000000000 */
[----:B------:R-:W-:Y:S01]  /*1a60*/  HGMMA.64x64x16.F32.BF16 R24, gdesc[UR4], R24, gsb0 ;  /* 0x00e00000041879f0 */ /* 0x000fe20008001818 */
        /* <DEDUP_REMOVED lines=9> */
[----:B------:R-:W-:Y:S01]  /*1b00*/  BPT.TRAP 0x1 ;  /* 0x000000040000795c */ /* 0x000fe20000300000 */
.L_x_28:
[----:B------:R-:W-:-:S13]  /*1b10*/  ISETP.NE.AND P1, PT, R23, RZ, PT ;  /* 0x000000ff1700720c */ /* 0x000fda0003f25270 */
[----:B01----:R-:W-:-:S04]  /*1b20*/  @P1 IMAD R4, R3, 0x8, R6 ;  /* 0x0000000803041824 */ /* 0x003fc800078e0206 */
[----:B------:R-:W-:-:S05]  /*1b30*/  @P1 VIADD R5, R4, 0x90 ;  /* 0x0000009004051836 */ /* 0x000fca0000000000 */
[----:B------:R-:W-:-:S04]  /*1b40*/  @P1 PRMT R5, R22, 0x654, R5 ;  /* 0x0000065416051816 */ /* 0x000fc80000000005 */
[----:B------:R0:W-:Y:S01]  /*1b50*/  @P1 SYNCS.ARRIVE.TRANS64.RED.A1T0 RZ, [R5+URZ], RZ ;  /* 0x000000ff05ff19a7 */ /* 0x0001e2000810043f */
[----:B------:R-:W-:-:S13]  /*1b60*/  ISETP.GT.U32.AND P1, PT, R19, 0x1, PT ;  /* 0x000000011300780c */ /* 0x000fda0003f24070 */
[----:B0-----:R-:W-:Y:S05]  /*1b70*/  @P1 BRA `(.L_x_29) ;  /* 0x0000000000041947 */ /* 0x001fea0003800000 */
[----:B------:R-:W-:Y:S01]  /*1b80*/  BPT.TRAP 0x1 ;  /* 0x000000040000795c */ /* 0x000fe20000300000 */
.L_x_29:
[----:B------:R-:W-:Y:S01]  /*1b90*/  UIADD3 UR8, UR8, 0x1, URZ ;  /* 0x0000000108087890 */ /* 0x000fe2000fffe03f */
[C---:B------:R-:W-:Y:S01]  /*1ba0*/  ISETP.GT.AND P2, PT, R0.reuse, 0x1, PT ;  /* 0x000000010000780c */ /* 0x040fe20003f44270 */
[----:B------:R-:W-:Y:S02]  /*1bb0*/  VIADD R3, R3, 0x1 ;  /* 0x0000000103037836 */ /* 0x000fe40000000000 */
[----:B------:R-:W-:Y:S01]  /*1bc0*/  UISETP.NE.AND UP0, UPT, UR8, 0x12, UPT ;  /* 0x000000120800788c */ /* 0x000fe2000bf05270 */
[----:B------:R-:W-:Y:S02]  /*1bd0*/  VIADD R0, R0, 0xffffffff ;  /* 0xffffffff00007836 */ /* 0x000fe40000000000 */
[C---:B------:R-:W-:Y:S01]  /*1be0*/  ISETP.NE.AND P1, PT, R3.reuse, 0x12, PT ;  /* 0x000000120300780c */ /* 0x040fe20003f25270 */
[----:B------:R-:W-:Y:S02]  /*1bf0*/  USEL UR4, URZ, 0x1, UP0 ;  /* 0x000000013f047887 */ /* 0x000fe40008000000 */
[----:B------:R-:W-:Y:S01]  /*1c00*/  USEL UR8, UR8, URZ, UP0 ;  /* 0x0000003f08087287 */ /* 0x000fe20008000000 */
[----:B------:R-:W-:-:S03]  /*1c10*/  SEL R3, R3, RZ, P1 ;  /* 0x000000ff03037207 */ /* 0x000fc60000800000 */
[----:B------:R-:W-:Y:S01]  /*1c20*/  LOP3.LUT R7, R7, UR4, RZ, 0x3c, !PT ;  /* 0x0000000407077c12 */ /* 0x000fe2000f8e3cff */
[----:B------:R-:W-:Y:S07]  /*1c30*/  @P2 BRA `(.L_x_30) ;  /* 0xfffffffc00382947 */ /* 0x000fee000383ffff */
.L_x_23:
[----:B------:R-:W2:Y:S02]  /*1c40*/  LDC R0, c[0x0][0x28c] ;  /* 0x0000a300ff007b82 */ /* 0x000ea40000000800 */
[----:B--2---:R-:W-:-:S13]  /*1c50*/  ISETP.GE.AND P1, PT, R0, 0x1, PT ;  /* 0x000000010000780c */ /* 0x004fda0003f26270 */
[----:B------:R-:W-:Y:S05]  /*1c60*/  @!P1 BRA `(.L_x_31) ;  /* 0x0000000000509947 */ /* 0x000fea0003800000 */
[----:B------:R-:W-:Y:S05]  /*1c70*/  @!P0 BRA `(.L_x_32) ;  /* 0x0000000000048947 */ /* 0x000fea0003800000 */
[----:B------:R-:W-:Y:S01]  /*1c80*/  BPT.TRAP 0x1 ;  /* 0x000000040000795c */ /* 0x000fe20000300000 */
.L_x_32:
[----:B------:R-:W-:Y:S01]  /*1c90*/  ISETP.NE.AND P0, PT, R23, RZ, PT ;  /* 0x000000ff1700720c */ /* 0x000fe20003f05270 */
[----:B------:R-:W-:Y:S01]  /*1ca0*/  BSSY B0, `(.L_x_33) ;  /* 0x000000e000007945 */ /* 0x000fe20003800000 */
[----:B------:R-:W-:-:S11]  /*1cb0*/  ISETP.GT.U32.AND P1, PT, R19, 0x1, PT ;  /* 0x000000011300780c */ /* 0x000fd60003f24070 */
[----:B------:R-:W-:Y:S05]  /*1cc0*/  @!P0 BRA `(.L_x_34) ;  /* 0x00000000002c8947 */ /* 0x000fea0003800000 */
[----:B------:R-:W-:-:S04]  /*1cd0*/  UISETP.LT.AND UP0, UPT, UR40, 0x1, UPT ;  /* 0x000000012800788c */ /* 0x000fc8000bf01270 */
[----:B------:R-:W-:-:S04]  /*1ce0*/  USEL UR6, UR40, 0x1, UP0 ;  /* 0x0000000128067887 */ /* 0x000fc80008000000 */
[----:B------:R-:W-:-:S04]  /*1cf0*/  UIADD3 UR6, UR39, UR40, -UR6 ;  /* 0x0000002827067290 */ /* 0x000fc8000fffe806 */
[----:B------:R-:W-:-:S04]  /*1d00*/  UIMAD.WIDE.U32 UR4, UR6, 0x38e38e39, URZ ;  /* 0x38e38e39060478a5 */ /* 0x000fc8000f8e003f */
[----:B------:R-:W-:-:S04]  /*1d10*/  USHF.R.U32.HI UR4, URZ, 0x2, UR5 ;  /* 0x000000023f047899 */ /* 0x000fc80008011605 */
[----:B------:R-:W-:-:S06]  /*1d20*/  UIMAD UR6, UR4, -0x12, UR6 ;  /* 0xffffffee040678a4 */ /* 0x000fcc000f8e0206 */
[----:B------:R-:W-:-:S04]  /*1d30*/  IMAD.U32 R3, RZ, RZ, UR6 ;  /* 0x00000006ff037e24 */ /* 0x000fc8000f8e00ff */
[----:B------:R-:W-:-:S04]  /*1d40*/  IMAD R0, R3, 0x8, R6 ;  /* 0x0000000803007824 */ /* 0x000fc800078e0206 */
[----:B------:R-:W-:-:S05]  /*1d50*/  VIADD R3, R0, 0x90 ;  /* 0x0000009000037836 */ /* 0x000fca0000000000 */
[----:B------:R-:W-:-:S04]  /*1d60*/  PRMT R3, R22, 0x654, R3 ;  /* 0x0000065416037816 */ /* 0x000fc80000000003 */
[----:B------:R2:W-:Y:S03]  /*1d70*/  SYNCS.ARRIVE.TRANS64.RED.A1T0 RZ, [R3+URZ], RZ ;  /* 0x000000ff03ff79a7 */ /* 0x0005e6000810043f */
.L_x_34:
[----:B------:R-:W-:Y:S05]  /*1d80*/  BSYNC B0 ;  /* 0x0000000000007941 */ /* 0x000fea0003800000 */
.L_x_33:
[----:B------:R-:W-:Y:S05]  /*1d90*/  @P1 BRA `(.L_x_31) ;  /* 0x0000000000041947 */ /* 0x000fea0003800000 */
[----:B------:R-:W-:Y:S01]  /*1da0*/  BPT.TRAP 0x1 ;  /* 0x000000040000795c */ /* 0x000fe20000300000 */
.L_x_31:
[----:B------:R-:W3:Y:S01]  /*1db0*/  LDC R6, c[0x0][0x288] ;  /* 0x0000a200ff067b82 */ /* 0x000ee20000000800 */
[--C-:B------:R-:W-:Y:S01]  /*1dc0*/  SHF.R.U32.HI R0, RZ, 0x2, R18.reuse ;  /* 0x00000002ff007819 */ /* 0x100fe20000011612 */
[----:B------:R-:W-:Y:S01]  /*1dd0*/  IMAD.SHL.U32 R61, R61, 0x40, RZ ;  /* 0x000000403d3d7824 */ /* 0x000fe200078e00ff */
[----:B01----:R-:W-:Y:S01]  /*1de0*/  SHF.R.U32.HI R5, RZ, 0x7, R18 ;  /* 0x00000007ff057819 */ /* 0x003fe20000011612 */
[----:B------:R-:W-:Y:S01]  /*1df0*/  UIADD3 UR39, UR40, UR39, URZ ;  /* 0x0000002728277290 */ /* 0x000fe2000fffe03f */
[----:B--2---:R-:W-:Y:S01]  /*1e00*/  LOP3.LUT R3, R0, 0x7, RZ, 0xc0, !PT ;  /* 0x0000000700037812 */ /* 0x004fe200078ec0ff */
[C---:B------:R-:W-:Y:S01]  /*1e10*/  IMAD.SHL.U32 R10, R18.reuse, 0x2, RZ ;  /* 0x00000002120a7824 */ /* 0x040fe200078e00ff */
[----:B------:R-:W-:Y:S01]  /*1e20*/  LOP3.LUT R0, R5, 0x1, RZ, 0xc0, !PT ;  /* 0x0000000105007812 */ /* 0x000fe200078ec0ff */
[----:B------:R-:W-:Y:S01]  /*1e30*/  UISETP.GT.U32.AND UP0, UPT, UR39, 0x11, UPT ;  /* 0x000000112700788c */ /* 0x000fe2000bf04070 */
[C---:B------:R-:W-:Y:S01]  /*1e40*/  LOP3.LUT R5, R18.reuse, 0x3, RZ, 0xc0, !PT ;  /* 0x0000000312057812 */ /* 0x040fe200078ec0ff */
[----:B------:R-:W-:Y:S01]  /*1e50*/  ULDC UR7, c[0x0][0x284] ;  /* 0x0000a10000077ab9 */ /* 0x000fe20000000800 */
[----:B------:R-:W-:Y:S01]  /*1e60*/  LOP3.LUT R4, R18, 0x60, RZ, 0xc0, !PT ;  /* 0x0000006012047812 */ /* 0x000fe200078ec0ff */
[----:B------:R-:W-:Y:S01]  /*1e70*/  IMAD.SHL.U32 R8, R0, 0x40, RZ ;  /* 0x0000004000087824 */ /* 0x000fe200078e00ff */
[----:B------:R-:W-:Y:S01]  /*1e80*/  UISETP.LT.U32.AND UP0, UPT, UR40, 0x12, UP0 ;  /* 0x000000122800788c */ /* 0x000fe20008701070 */
[----:B------:R-:W-:Y:S01]  /*1e90*/  SHF.R.S32.HI R15, RZ, 0x1f, R59 ;  /* 0x0000001fff0f7819 */ /* 0x000fe2000001143b */
[----:B------:R-:W-:Y:S01]  /*1ea0*/  UISETP.GE.U32.AND UP1, UPT, UR40, 0x12, UPT ;  /* 0x000000122800788c */ /* 0x000fe2000bf26070 */
[----:B------:R-:W-:Y:S01]  /*1eb0*/  SHF.R.U32.HI R4, RZ, 0x1, R4 ;  /* 0x00000001ff047819 */ /* 0x000fe20000011604 */
[----:B------:R-:W-:Y:S01]  /*1ec0*/  ULDC.64 UR8, c[0x0][0x5d0] ;  /* 0x0001740000087ab9 */ /* 0x000fe20000000a00 */
[C---:B------:R-:W-:Y:S01]  /*1ed0*/  LOP3.LUT R10, R61.reuse, 0x6, R10, 0xf8, !PT ;  /* 0x000000063d0a7812 */ /* 0x040fe200078ef80a */
[----:B------:R-:W-:Y:S01]  /*1ee0*/  UIMAD.WIDE.U32 UR4, UR39, 0x38e38e39, URZ ;  /* 0x38e38e39270478a5 */ /* 0x000fe2000f8e003f */
[--C-:B------:R-:W-:Y:S01]  /*1ef0*/  IADD3 R7, RZ, -R4, -R3.reuse ;  /* 0x80000004ff077210 */ /* 0x100fe20007ffe803 */
[----:B------:R-:W-:Y:S01]  /*1f00*/  USEL UR6, URZ, 0x1, !UP0 ;  /* 0x000000013f067887 */ /* 0x000fe2000c000000 */
[----:B------:R-:W-:Y:S01]  /*1f10*/  LOP3.LUT R3, R8, 0x40, R3, 0xe2, !PT ;  /* 0x0000004008037812 */ /* 0x000fe200078ee203 */
[C---:B------:R-:W-:Y:S01]  /*1f20*/  IMAD.WIDE R8, R60.reuse, 0x80, RZ ;  /* 0x000000803c087825 */ /* 0x040fe200078e02ff */
[----:B---3--:R-:W-:Y:S01]  /*1f30*/  ISETP.GE.AND P0, PT, R61, R6, PT ;  /* 0x000000063d00720c */ /* 0x008fe20003f06270 */
[----:B------:R-:W-:Y:S01]  /*1f40*/  USHF.R.U32.HI UR4, URZ, 0x2, UR5 ;  /* 0x000000023f047899 */ /* 0x000fe20008011605 */
[----:B------:R-:W-:Y:S01]  /*1f50*/  SHF.R.S32.HI R11, RZ, 0x1f, R10 ;  /* 0x0000001fff0b7819 */ /* 0x000fe2000001140a */
[----:B------:R-:W-:Y:S01]  /*1f60*/  IMAD R12, R5, -0x2, R6 ;  /* 0xfffffffe050c7824 */ /* 0x000fe200078e0206 */
[----:B------:R-:W-:Y:S01]  /*1f70*/  ULOP3.LUT UR38, UR38, UR6, URZ, 0x3c, !UPT ;  /* 0x0000000626267292 */ /* 0x000fe2000f8e3c3f */
[----:B------:R-:W-:Y:S01]  /*1f80*/  IMAD.SHL.U32 R5, R60, 0x80, RZ ;  /* 0x000000803c057824 */ /* 0x000fe200078e00ff */
[----:B------:R-:W-:Y:S01]  /*1f90*/  LOP3.LUT R73, R8, R3, R4, 0xfe, !PT ;  /* 0x0000000308497212 */ /* 0x000fe200078efe04 */
[----:B------:R-:W-:Y:S01]  /*1fa0*/  IMAD R6, R15, UR8, RZ ;  /* 0x000000080f067c24 */ /* 0x000fe2000f8e02ff */
[----:B------:R-:W-:Y:S01]  /*1fb0*/  UIMAD UR39, UR4, -0x12, UR39 ;  /* 0xffffffee042778a4 */ /* 0x000fe2000f8e0227 */
[----:B------:R-:W-:Y:S01]  /*1fc0*/  IMAD R0, R0, -0x40, R7 ;  /* 0xffffffc000007824 */ /* 0x000fe200078e0207 */
[----:B------:R-:W-:Y:S01]  /*1fd0*/  ISETP.GE.OR P0, PT, R5, UR7, P0 ;  /* 0x0000000705007c0c */ /* 0x000fe20008706670 */
[C---:B------:R-:W-:Y:S01]  /*1fe0*/  IMAD R13, R59.reuse, UR9, R6 ;  /* 0x000000093b0d7c24 */ /* 0x040fe2000f8e0206 */
[----:B------:R-:W-:Y:S01]  /*1ff0*/  @UP1 ULOP3.LUT UR38, UR38, 0x1, UR4, 0x78, !UPT ;  /* 0x0000000126261892 */ /* 0x000fe2000f8e7804 */
[----:B------:R-:W-:Y:S01]  /*2000*/  IMAD.WIDE.U32 R6, R59, UR8, R10 ;  /* 0x000000083b067c25 */ /* 0x000fe2000f8e000a */
[----:B------:R-:W-:-:S03]  /*2010*/  IADD3 R3, -R5, UR7, R0 ;  /* 0x0000000705037c10 */ /* 0x000fc6000fffe100 */
[----:B------:R-:W-:Y:S02]  /*2020*/  IMAD.IADD R7, R7, 0x1, R13 ;  /* 0x0000000107077824 */ /* 0x000fe400078e020d */
[----:B------:R-:W-:Y:S02]  /*2030*/  IMAD.IADD R4, R12, 0x1, -R61 ;  /* 0x000000010c047824 */ /* 0x000fe400078e0a3d */
[----:B------:R-:W-:Y:S02]  /*2040*/  IMAD.MOV.U32 R0, RZ, RZ, -0x1 ;  /* 0xffffffffff007424 */ /* 0x000fe400078e00ff */
[----:B------:R-:W-:Y:S05]  /*2050*/  @P0 BRA `(.L_x_35) ;  /* 0x0000002000a40947 */ /* 0x000fea0003800000 */
[----:B------:R-:W0:Y:S01]  /*2060*/  LDC.64 R66, c[0x0][0x5c8] ;  /* 0x00017200ff427b82 */ /* 0x000e220000000a00 */
[----:B-----5:R-:W-:Y:S01]  /*2070*/  FSETP.NEU.AND P0, PT, R57, RZ, PT ;  /* 0x000000ff3900720b */ /* 0x020fe20003f0d000 */
[----:B------:R-:W-:Y:S01]  /*2080*/  BSSY B0, `(.L_x_35) ;  /* 0x0000226000007945 */ /* 0x000fe20003800000 */
[----:B------:R-:W-:-:S04]  /*2090*/  ISETP.GT.AND P2, PT, R4, RZ, PT ;  /* 0x000000ff0400720c */ /* 0x000fc80003f44270 */
[----:B------:R-:W-:Y:S01]  /*20a0*/  ISETP.GT.AND P1, PT, R3, RZ, P2 ;  /* 0x000000ff0300720c */ /* 0x000fe20001724270 */
[-C--:B0-----:R-:W-:Y:S02]  /*20b0*/  IMAD R12, R9, R66.reuse, RZ ;  /* 0x00000042090c7224 */ /* 0x081fe400078e02ff */
[----:B------:R-:W-:-:S04]  /*20c0*/  IMAD.WIDE.U32 R60, R73, R66, R6 ;  /* 0x00000042493c7225 */ /* 0x000fc800078e0006 */
[----:B------:R-:W-:-:S04]  /*20d0*/  IMAD R5, R73, R67, R12 ;  /* 0x0000004349057224 */ /* 0x000fc800078e020c */
[----:B------:R-:W-:Y:S01]  /*20e0*/  IMAD.IADD R75, R61, 0x1, R5 ;  /* 0x000000013d4b7824 */ /* 0x000fe200078e0205 */
[----:B------:R-:W-:Y:S06]  /*20f0*/  @!P0 BRA `(.L_x_36) ;  /* 0x0000001400e88947 */ /* 0x000fec0003800000 */
[----:B------:R-:W0:Y:S01]  /*2100*/  LDC.64 R64, c[0x0][0x5b8] ;  /* 0x00016e00ff407b82 */ /* 0x000e220000000a00 */
[----:B------:R-:W-:-:S07]  /*2110*/  ULDC.64 UR4, c[0x0][0x5c0] ;  /* 0x0001700000047ab9 */ /* 0x000fce0000000a00 */
[----:B------:R-:W1:Y:S08]  /*2120*/  LDC.64 R68, c[0x0][0x5b0] ;  /* 0x00016c00ff447b82 */ /* 0x000e700000000a00 */
[----:B------:R-:W2:Y:S01]  /*2130*/  LDC.64 R70, c[0x0][0x5a8] ;  /* 0x00016a00ff467b82 */ /* 0x000ea20000000a00 */
[-C--:B0-----:R-:W-:Y:S02]  /*2140*/  IMAD R6, R15, R64.reuse, RZ ;  /* 0x000000400f067224 */ /* 0x081fe400078e02ff */
[----:B------:R-:W-:-:S04]  /*2150*/  IMAD.WIDE.U32 R62, R59, R64, R10 ;  /* 0x000000403b3e7225 */ /* 0x000fc800078e000a */
[----:B------:R-:W-:Y:S02]  /*2160*/  IMAD R61, R59, R65, R6 ;  /* 0x000000413b3d7224 */ /* 0x000fe400078e0206 */
[-C--:B-1----:R-:W-:Y:S02]  /*2170*/  IMAD R8, R9, R68.reuse, RZ ;  /* 0x0000004409087224 */ /* 0x082fe400078e02ff */
[----:B------:R-:W-:Y:S02]  /*2180*/  IMAD.IADD R13, R63, 0x1, R61 ;  /* 0x000000013f0d7824 */ /* 0x000fe400078e023d */
[----:B------:R-:W-:Y:S02]  /*2190*/  IMAD.MOV.U32 R12, RZ, RZ, R62 ;  /* 0x000000ffff0c7224 */ /* 0x000fe400078e003e */
[C---:B------:R-:W-:Y:S02]  /*21a0*/  IMAD R65, R73.reuse, R69, R8 ;  /* 0x0000004549417224 */ /* 0x040fe400078e0208 */
[----:B------:R-:W-:-:S04]  /*21b0*/  IMAD.WIDE.U32 R6, R73, R68, R12 ;  /* 0x0000004449067225 */ /* 0x000fc800078e000c */
[----:B------:R-:W-:Y:S01]  /*21c0*/  IMAD.IADD R5, R7, 0x1, R65 ;  /* 0x0000000107057824 */ /* 0x000fe200078e0241 */
[----:B--2---:R-:W-:-:S04]  /*21d0*/  LEA R14, P0, R6, R70, 0x1 ;  /* 0x00000046060e7211 */ /* 0x004fc800078008ff */
[----:B------:R-:W-:-:S05]  /*21e0*/  LEA.HI.X R15, R6, R71, R5, 0x1, P0 ;  /* 0x00000047060f7211 */ /* 0x000fca00000f0c05 */
[----:B------:R0:W2:Y:S01]  /*21f0*/  @P1 LDG.E.LTC128B.U16 R5, desc[UR36][R14.64] ;  /* 0x000000240e051981 */ /* 0x0000a2000c1e1520 */
[----:B------:R-:W-:Y:S01]  /*2200*/  IMAD.WIDE.U32 R6, R73, R68, R10 ;  /* 0x0000004449067225 */ /* 0x000fe200078e000a */
[----:B------:R-:W-:Y:S03]  /*2210*/  BSSY B1, `(.L_x_37) ;  /* 0x0000013000017945 */ /* 0x000fe60003800000 */
[----:B------:R-:W-:Y:S02]  /*2220*/  IMAD.IADD R7, R65, 0x1, R7 ;  /* 0x0000000141077824 */ /* 0x000fe400078e0207 */
[----:B------:R-:W-:Y:S01]  /*2230*/  IMAD.WIDE.U32 R20, R59, R64, R6 ;  /* 0x000000403b147225 */ /* 0x000fe200078e0006 */
[----:B0-----:R-:W-:-:S03]  /*2240*/  SHF.L.U64.HI R15, R68, 0x3, R69 ;  /* 0x00000003440f7819 */ /* 0x001fc60000010245 */
[----:B------:R-:W-:Y:S01]  /*2250*/  IMAD.IADD R7, R61, 0x1, R21 ;  /* 0x000000013d077824 */ /* 0x000fe200078e0215 */
[----:B------:R-:W-:Y:S01]  /*2260*/  LEA R6, P4, R20, R70, 0x1 ;  /* 0x0000004614067211 */ /* 0x000fe200078808ff */
[----:B------:R-:W-:-:S03]  /*2270*/  IMAD.SHL.U32 R14, R68, 0x8, RZ ;  /* 0x00000008440e7824 */ /* 0x000fc600078e00ff */
[----:B------:R-:W-:Y:S01]  /*2280*/  LEA.HI.X R7, R20, R71, R7, 0x1, P4 ;  /* 0x0000004714077211 */ /* 0x000fe200020f0c07 */
[----:B--2---:R-:W-:-:S04]  /*2290*/  IMAD.U32 R8, R5, 0x10000, RZ ;  /* 0x0001000005087824 */ /* 0x004fc800078e00ff */
[----:B------:R-:W-:Y:S01]  /*22a0*/  FMUL R9, R8, R57 ;  /* 0x0000003908097220 */ /* 0x000fe20000400000 */
[----:B------:R-:W-:-:S03]  /*22b0*/  LEA R8, P0, R60, UR4, 0x1 ;  /* 0x000000043c087c11 */ /* 0x000fc6000f8008ff */
[----:B------:R-:W-:Y:S01]  /*22c0*/  FFMA R24, R24, R56, R9 ;  /* 0x0000003818187223 */ /* 0x000fe20000000009 */
[----:B------:R-:W-:Y:S02]  /*22d0*/  LEA.HI.X R9, R60, UR5, R75, 0x1, P0 ;  /* 0x000000053c097c11 */ /* 0x000fe400080f0c4b */
[----:B------:R-:W-:Y:S02]  /*22e0*/  ISETP.GT.AND P0, PT, R4, 0x1, PT ;  /* 0x000000010400780c */ /* 0x000fe40003f04270 */
[----:B------:R-:W-:Y:S02]  /*22f0*/  F2FP.BF16.F32.PACK_AB R24, RZ, R24 ;  /* 0x00000018ff18723e */ /* 0x000fe400000010ff */
[----:B------:R-:W-:-:S03]  /*2300*/  ISETP.GT.AND P3, PT, R3, RZ, P0 ;  /* 0x000000ff0300720c */ /* 0x000fc60000764270 */
[----:B------:R0:W-:Y:S10]  /*2310*/  @P1 STG.E.U16 desc[UR36][R8.64], R24 ;  /* 0x0000001808001986 */ /* 0x0001f4000c101524 */
[----:B------:R-:W-:Y:S05]  /*2320*/  @!P3 BRA `(.L_x_38) ;  /* 0x000000000004b947 */ /* 0x000fea0003800000 */
[----:B------:R1:W5:Y:S02]  /*2330*/  LDG.E.LTC128B.U16 R5, desc[UR36][R6.64+0x2] ;  /* 0x0000022406057981 */ /* 0x000364000c1e1520 */
.L_x_38:
[----:B------:R-:W-:Y:S05]  /*2340*/  BSYNC B1 ;  /* 0x0000000000017941 */ /* 0x000fea0003800000 */
.L_x_37:
[----:B-----5:R-:W-:Y:S01]  /*2350*/  IMAD.U32 R12, R5, 0x10000, RZ ;  /* 0x00010000050c7824 */ /* 0x020fe200078e00ff */
[----:B------:R-:W-:Y:S01]  /*2360*/  ISETP.GT.AND P2, PT, R3, 0x8, P2 ;  /* 0x000000080300780c */ /* 0x000fe20001744270 */
[----:B------:R-:W-:Y:S01]  /*2370*/  IMAD.WIDE.U32 R20, R73, R68, R14 ;  /* 0x0000004449147225 */ /* 0x000fe200078e000e */
[----:B0-----:R-:W-:-:S03]  /*2380*/  PRMT R24, R5, 0x7610, R24 ;  /* 0x0000761005187816 */ /* 0x001fc60000000018 */
[----:B------:R-:W-:Y:S01]  /*2390*/  FMUL R12, R12, R57 ;  /* 0x000000390c0c7220 */ /* 0x000fe20000400000 */
[----:B------:R-:W-:Y:S01]  /*23a0*/  IMAD.IADD R65, R65, 0x1, R21 ;  /* 0x0000000141417824 */ /* 0x000fe200078e0215 */
[----:B------:R-:W-:Y:S02]  /*23b0*/  IADD3 R62, P1, R62, R20, RZ ;  /* 0x000000143e3e7210 */ /* 0x000fe40007f3e0ff */
[----:B------:R-:W-:-:S03]  /*23c0*/  FFMA R12, R25, R56, R12 ;  /* 0x00000038190c7223 */ /* 0x000fc6000000000c */
[----:B------:R-:W-:Y:S02]  /*23d0*/  IMAD.X R13, R65, 0x1, R13, P1 ;  /* 0x00000001410d7824 */ /* 0x000fe400008e060d */
[----:B------:R-:W-:Y:S02]  /*23e0*/  F2FP.BF16.F32.PACK_AB R12, RZ, R12 ;  /* 0x0000000cff0c723e */ /* 0x000fe400000010ff */
[----:B------:R-:W-:Y:S02]  /*23f0*/  LEA R14, P1, R62, R70, 0x1 ;  /* 0x000000463e0e7211 */ /* 0x000fe400078208ff */
[----:B------:R-:W-:Y:S02]  /*2400*/  PRMT R21, R12, 0x7610, R21 ;  /* 0x000076100c157816 */ /* 0x000fe40000000015 */
[----:B------:R-:W-:-:S03]  /*2410*/  LEA.HI.X R15, R62, R71, R13, 0x1, P1 ;  /* 0x000000473e0f7211 */ /* 0x000fc600008f0c0d */
[----:B------:R0:W-:Y:S04]  /*2420*/  @P3 STG.E.U16 desc[UR36][R8.64+0x2], R21 ;  /* 0x0000021508003986 */ /* 0x0001e8000c101524 */
[----:B------:R-:W2:Y:S01]  /*2430*/  @P2 LDG.E.LTC128B.U16 R24, desc[UR36][R14.64] ;  /* 0x000000240e182981 */ /* 0x000ea2000c1e1520 */
[----:B------:R-:W-:Y:S01]  /*2440*/  IADD3 R20, P1, R10, R20, RZ ;  /* 0x000000140a147210 */ /* 0x000fe20007f3e0ff */
[----:B------:R-:W-:Y:S01]  /*2450*/  BSSY B1, `(.L_x_39) ;  /* 0x0000011000017945 */ /* 0x000fe20003800000 */
[C---:B------:R-:W-:Y:S02]  /*2460*/  SHF.L.U64.HI R13, R66.reuse, 0x4, R67 ;  /* 0x00000004420d7819 */ /* 0x040fe40000010243 */
[----:B------:R-:W-:Y:S01]  /*2470*/  ISETP.GT.AND P0, PT, R3, 0x8, P0 ;  /* 0x000000080300780c */ /* 0x000fe20000704270 */
[----:B0-----:R-:W-:Y:S01]  /*2480*/  IMAD.X R21, R11, 0x1, R65, P1 ;  /* 0x000000010b157824 */ /* 0x001fe200008e0641 */
[----:B------:R-:W-:Y:S01]  /*2490*/  LEA R12, P1, R66, R8, 0x4 ;  /* 0x00000008420c7211 */ /* 0x000fe200078220ff */
[----:B------:R-:W-:-:S04]  /*24a0*/  IMAD.WIDE.U32 R20, R59, R64, R20 ;  /* 0x000000403b147225 */ /* 0x000fc800078e0014 */
[----:B------:R-:W-:Y:S02]  /*24b0*/  IMAD.X R13, R13, 0x1, R9, P1 ;  /* 0x000000010d0d7824 */ /* 0x000fe400008e0609 */
[----:B------:R-:W-:Y:S02]  /*24c0*/  IMAD.IADD R11, R61, 0x1, R21 ;  /* 0x000000013d0b7824 */ /* 0x000fe400078e0215 */
[----:B--2---:R-:W-:-:S04]  /*24d0*/  IMAD.U32 R10, R24, 0x10000, RZ ;  /* 0x00010000180a7824 */ /* 0x004fc800078e00ff */
[----:B------:R-:W-:Y:S01]  /*24e0*/  FMUL R5, R10, R57 ;  /* 0x000000390a057220 */ /* 0x000fe20000400000 */
[----:B------:R-:W-:-:S03]  /*24f0*/  LEA R10, P3, R20, R70, 0x1 ;  /* 0x00000046140a7211 */ /* 0x000fc600078608ff */
[----:B------:R-:W-:Y:S01]  /*2500*/  FFMA R5, R26, R56, R5 ;  /* 0x000000381a057223 */ /* 0x000fe20000000005 */
[----:B------:R-:W-:-:S04]  /*2510*/  LEA.HI.X R11, R20, R71, R11, 0x1, P3 ;  /* 0x00000047140b7211 */ /* 0x000fc800018f0c0b */
[----:B------:R-:W-:-:S05]  /*2520*/  F2FP.BF16.F32.PACK_AB R5, RZ, R5 ;  /* 0x00000005ff05723e */ /* 0x000fca00000010ff */
[----:B------:R0:W-:Y:S01]  /*2530*/  @P2 STG.E.U16 desc[UR36][R12.64], R5 ;  /* 0x000000050c002986 */ /* 0x0001e2000c101524 */
[----:B------:R-:W-:Y:S05]  /*2540*/  @!P0 BRA `(.L_x_40) ;  /* 0x0000000000048947 */ /* 0x000fea0003800000 */
[----:B------:R2:W5:Y:S02]  /*2550*/  LDG.E.LTC128B.U16 R24, desc[UR36][R10.64+0x2] ;  /* 0x000002240a187981 */ /* 0x000564000c1e1520 */
.L_x_40:
[----:B------:R-:W-:Y:S05]  /*2560*/  BSYNC B1 ;  /* 0x0000000000017941 */ /* 0x000fea0003800000 */
.L_x_39:
[----:B-----5:R-:W-:Y:S01]  /*2570*/  IMAD.U32 R14, R24, 0x10000, RZ ;  /* 0x00010000180e7824 */ /* 0x020fe200078e00ff */
[----:B------:R-:W-:Y:S01]  /*2580*/  ISETP.GT.AND P1, PT, R4, 0x8, PT ;  /* 0x000000080400780c */ /* 0x000fe20003f24270 */
[----:B------:R-:W-:Y:S02]  /*2590*/  BSSY B1, `(.L_x_41) ;  /* 0x0000008000017945 */ /* 0x000fe40003800000 */
[----:B------:R-:W-:Y:S01]  /*25a0*/  FMUL R14, R14, R57 ;  /* 0x000000390e0e7220 */ /* 0x000fe20000400000 */
[----:B------:R-:W-:-:S03]  /*25b0*/  ISETP.GT.AND P2, PT, R3, RZ, P1 ;  /* 0x000000ff0300720c */ /* 0x000fc60000f44270 */
[----:B------:R-:W-:-:S05]  /*25c0*/  FFMA R14, R27, R56, R14 ;  /* 0x000000381b0e7223 */ /* 0x000fca000000000e */
[----:B------:R-:W-:-:S05]  /*25d0*/  F2FP.BF16.F32.PACK_AB R14, RZ, R14 ;  /* 0x0000000eff0e723e */ /* 0x000fca00000010ff */
[----:B------:R3:W-:Y:S01]  /*25e0*/  @P0 STG.E.U16 desc[UR36][R12.64+0x2], R14 ;  /* 0x0000020e0c000986 */ /* 0x0007e2000c101524 */
[----:B------:R-:W-:Y:S05]  /*25f0*/  @!P2 BRA `(.L_x_42) ;  /* 0x000000000004a947 */ /* 0x000fea0003800000 */
[----:B------:R4:W5:Y:S02]  /*2600*/  LDG.E.LTC128B.U16 R24, desc[UR36][R6.64+0x10] ;  /* 0x0000102406187981 */ /* 0x000964000c1e1520 */
.L_x_42:
[----:B------:R-:W-:Y:S05]  /*2610*/  BSYNC B1 ;  /* 0x0000000000017941 */ /* 0x000fea0003800000 */
.L_x_41:
[----:B---3-5:R-:W-:Y:S01]  /*2620*/  IMAD.U32 R14, R24, 0x10000, RZ ;  /* 0x00010000180e7824 */ /* 0x028fe200078e00ff */
[----:B------:R-:W-:Y:S01]  /*2630*/  ISETP.GT.AND P0, PT, R4, 0x9, PT ;  /* 0x000000090400780c */ /* 0x000fe20003f04270 */
[----:B------:R-:W-:Y:S02]  /*2640*/  BSSY B1, `(.L_x_43) ;  /* 0x0000008000017945 */ /* 0x000fe40003800000 */
[----:B0-----:R-:W-:Y:S01]  /*2650*/  FMUL R5, R14, R57 ;  /* 0x000000390e057220 */ /* 0x001fe20000400000 */
[----:B------:R-:W-:-:S03]  /*2660*/  ISETP.GT.AND P3, PT, R3, RZ, P0 ;  /* 0x000000ff0300720c */ /* 0x000fc60000764270 */
[----:B------:R-:W-:-:S05]  /*2670*/  FFMA R5, R28, R56, R5 ;  /* 0x000000381c057223 */ /* 0x000fca0000000005 */
[----:B------:R-:W-:-:S05]  /*2680*/  F2FP.BF16.F32.PACK_AB R5, RZ, R5 ;  /* 0x00000005ff05723e */ /* 0x000fca00000010ff */
[----:B------:R0:W-:Y:S01]  /*2690*/  @P2 STG.E.U16 desc[UR36][R8.64+0x10], R5 ;  /* 0x0000100508002986 */ /* 0x0001e2000c101524 */
[----:B------:R-:W-:Y:S05]  /*26a0*/  @!P3 BRA `(.L_x_44) ;  /* 0x000000000004b947 */ /* 0x000fea0003800000 */
[----:B------:R3:W5:Y:S02]  /*26b0*/  LDG.E.LTC128B.U16 R24, desc[UR36][R6.64+0x12] ;  /* 0x0000122406187981 */ /* 0x000764000c1e1520 */
.L_x_44:
[----:B------:R-:W-:Y:S05]  /*26c0*/  BSYNC B1 ;  /* 0x0000000000017941 */ /* 0x000fea0003800000 */
.L_x_43:
[----:B-----5:R-:W-:Y:S01]  /*26d0*/  IMAD.U32 R14, R24, 0x10000, RZ ;  /* 0x00010000180e7824 */ /* 0x020fe200078e00ff */
[----:B------:R-:W-:Y:S01]  /*26e0*/  ISETP.GT.AND P1, PT, R3, 0x8, P1 ;  /* 0x000000080300780c */ /* 0x000fe20000f24270 */
[----:B------:R-:W-:Y:S02]  /*26f0*/  BSSY B1, `(.L_x_45) ;  /* 0x0000007000017945 */ /* 0x000fe40003800000 */
[----:B------:R-:W-:-:S04]  /*2700*/  FMUL R14, R14, R57 ;  /* 0x000000390e0e7220 */ /* 0x000fc80000400000 */
[----:B------:R-:W-:-:S05]  /*2710*/  FFMA R14, R29, R56, R14 ;  /* 0x000000381d0e7223 */ /* 0x000fca000000000e */
[----:B------:R-:W-:-:S05]  /*2720*/  F2FP.BF16.F32.PACK_AB R14, RZ, R14 ;  /* 0x0000000eff0e723e */ /* 0x000fca00000010ff */
[----:B------:R0:W-:Y:S01]  /*2730*/  @P3 STG.E.U16 desc[UR36][R8.64+0x12], R14 ;  /* 0x0000120e08003986 */ /* 0x0001e2000c101524 */
[----:B------:R-:W-:Y:S05]  /*2740*/  @!P1 BRA `(.L_x_46) ;  /* 0x0000000000049947 */ /* 0x000fea0003800000 */
[----:B------:R0:W5:Y:S02]  /*2750*/  LDG.E.LTC128B.U16 R24, desc[UR36][R10.64+0x10] ;  /* 0x000010240a187981 */ /* 0x000164000c1e1520 */
.L_x_46:
[----:B------:R-:W-:Y:S05]  /*2760*/  BSYNC B1 ;  /* 0x0000000000017941 */ /* 0x000fea0003800000 */
.L_x_45:
[----:B0----5:R-:W-:Y:S01]  /*2770*/  IMAD.U32 R14, R24, 0x10000, RZ ;  /* 0x00010000180e7824 */ /* 0x021fe200078e00ff */
        /* <DEDUP_REMOVED lines=8> */
.L_x_48:
[----:B------:R-:W-:Y:S05]  /*2800*/  BSYNC B1 ;  /* 0x0000000000017941 */ /* 0x000fea0003800000 */
.L_x_47:
        /* <DEDUP_REMOVED lines=10> */
.L_x_50:
[----:B------:R-:W-:Y:S05]  /*28b0*/  BSYNC B1 ;  /* 0x0000000000017941 */ /* 0x000fea0003800000 */
.L_x_49:
[----:B0----5:R-:W-:Y:S01]  /*28c0*/  IMAD.U32 R14, R24, 0x10000, RZ ;  /* 0x00010000180e7824 */ /* 0x021fe200078e00ff */
        /* <DEDUP_REMOVED lines=9> */
.L_x_52:
[----:B------:R-:W-:Y:S05]  /*2960*/  BSYNC B1 ;  /* 0x0000000000017941 */ /* 0x000fea0003800000 */
.L_x_51:
        /* <DEDUP_REMOVED lines=9> */
.L_x_54:
[----:B------:R-:W-:Y:S05]  /*2a00*/  BSYNC B1 ;  /* 0x0000000000017941 */ /* 0x000fea0003800000 */
.L_x_53:
        /* <DEDUP_REMOVED lines=9> */
.L_x_56:
[----:B------:R-:W-:Y:S05]  /*2aa0*/  BSYNC B1 ;  /* 0x0000000000017941 */ /* 0x000fea0003800000 */
.L_x_55:
        /* <DEDUP_REMOVED lines=10> */
.L_x_58:
[----:B------:R-:W-:Y:S05]  /*2b50*/  BSYNC B1 ;  /* 0x0000000000017941 */ /* 0x000fea0003800000 */
.L_x_57:
        /* <DEDUP_REMOVED lines=10> */
.L_x_60:
[----:B------:R-:W-:Y:S05]  /*2c00*/  BSYNC B1 ;  /* 0x0000000000017941 */ /* 0x000fea0003800000 */
.L_x_59:
        /* <DEDUP_REMOVED lines=9> */
.L_x_62:
[----:B------:R-:W-:Y:S05]  /*2ca0*/  BSYNC B1 ;  /* 0x0000000000017941 */ /* 0x000fea0003800000 */
.L_x_61:
        /* <DEDUP_REMOVED lines=9> */
.L_x_64:
[----:B------:R-:W-:Y:S05]  /*2d40*/  BSYNC B1 ;  /* 0x0000000000017941 */ /* 0x000fea0003800000 */
.L_x_63:
        /* <DEDUP_REMOVED lines=10> */
.L_x_66:
[----:B------:R-:W-:Y:S05]  /*2df0*/  BSYNC B1 ;  /* 0x0000000000017941 */ /* 0x000fea0003800000 */
.L_x_65:
        /* <DEDUP_REMOVED lines=10> */
.L_x_68:
[----:B------:R-:W-:Y:S05]  /*2ea0*/  BSYNC B1 ;  /* 0x0000000000017941 */ /* 0x000fea0003800000 */
.L_x_67:
        /* <DEDUP_REMOVED lines=9> */
.L_x_70:
[----:B------:R-:W-:Y:S05]  /*2f40*/  BSYNC B1 ;  /* 0x0000000000017941 */ /* 0x000fea0003800000 */
.L_x_69:
        /* <DEDUP_REMOVED lines=9> */
.L_x_72:
[----:B------:R-:W-:Y:S05]  /*2fe0*/  BSYNC B1 ;  /* 0x0000000000017941 */ /* 0x000fea0003800000 */
.L_x_71:
        /* <DEDUP_REMOVED lines=10> */
.L_x_74:
[----:B------:R-:W-:Y:S05]  /*3090*/  BSYNC B1 ;  /* 0x0000000000017941 */ /* 0x000fea0003800000 */
.L_x_73:
        /* <DEDUP_REMOVED lines=10> */
.L_x_76:
[----:B------:R-:W-:Y:S05]  /*3140*/  BSYNC B1 ;  /* 0x0000000000017941 */ /* 0x000fea0003800000 */
.L_x_75:
        /* <DEDUP_REMOVED lines=9> */
.L_x_78:
[----:B------:R-:W-:Y:S05]  /*31e0*/  BSYNC B1 ;  /* 0x0000000000017941 */ /* 0x000fea0003800000 */
.L_x_77:
        /* <DEDUP_REMOVED lines=9> */
.L_x_80:
[----:B------:R-:W-:Y:S05]  /*3280*/  BSYNC B1 ;  /* 0x0000000000017941 */ /* 0x000fea0003800000 */
.L_x_79:
        /* <DEDUP_REMOVED lines=10> */
.L_x_82:
[----:B------:R-:W-:Y:S05]  /*3330*/  BSYNC B1 ;  /* 0x0000000000017941 */ /* 0x000fea0003800000 */
.L_x_81:
        /* <DEDUP_REMOVED lines=10> */
.L_x_84:
[----:B------:R-:W-:Y:S05]  /*33e0*/  BSYNC B1 ;  /* 0x0000000000017941 */ /* 0x000fea0003800000 */
.L_x_83:
        /* <DEDUP_REMOVED lines=9> */
.L_x_86:
[----:B------:R-:W-:Y:S05]  /*3480*/  BSYNC B1 ;  /* 0x0000000000017941 */ /* 0x000fea0003800000 */
.L_x_85:
        /* <DEDUP_REMOVED lines=9> */
.L_x_88:
[----:B------:R-:W-:Y:S05]  /*3520*/  BSYNC B1 ;  /* 0x0000000000017941 */ /* 0x000fea0003800000 */
.L_x_87:
        /* <DEDUP_REMOVED lines=10> */
.L_x_90:
[----:B------:R-:W-:Y:S05]  /*35d0*/  BSYNC B1 ;  /* 0x0000000000017941 */ /* 0x000fea0003800000 */
.L_x_89:
[----:B0----5:R-:W-:Y:S01]  /*35e0*/  IMAD.U32 R14, R24, 0x10000, RZ ;  /* 0x00010000180e7824 */ /* 0x021fe200078e00ff */
[----:B------:R-:W-:Y:S01]  /*35f0*/  ISETP.GT.AND P0, PT, R4, 0x39, PT ;  /* 0x000000390400780c */ /* 0x000fe20003f04270 */
[----:B------:R-:W-:Y:S01]  /*3600*/  @P2 IMAD.MOV.U32 R4, RZ, RZ, R8 ;  /* 0x000000ffff042224 */ /* 0x000fe200078e0008 */
[----:B------:R-:W-:Y:S01]  /*3610*/  BSSY B1, `(.L_x_91) ;  /* 0x000000a000017945 */ /* 0x000fe20003800000 */
[----:B------:R-:W-:Y:S01]  /*3620*/  FMUL R5, R14, R57 ;  /* 0x000000390e057220 */ /* 0x000fe20000400000 */
[----:B------:R-:W-:-:S03]  /*3630*/  ISETP.GT.AND P3, PT, R3, RZ, P0 ;  /* 0x000000ff0300720c */ /* 0x000fc60000764270 */
[----:B------:R-:W-:-:S05]  /*3640*/  FFMA R5, R52, R56, R5 ;  /* 0x0000003834057223 */ /* 0x000fca0000000005 */
[----:B------:R-:W-:-:S04]  /*3650*/  F2FP.BF16.F32.PACK_AB R5, RZ, R5 ;  /* 0x00000005ff05723e */ /* 0x000fc800000010ff */
[----:B------:R-:W-:Y:S01]  /*3660*/  PRMT R14, R5, 0x7610, R14 ;  /* 0x00007610050e7816 */ /* 0x000fe2000000000e */
[----:B------:R-:W-:-:S05]  /*3670*/  @P2 IMAD.MOV.U32 R5, RZ, RZ, R9 ;  /* 0x000000ffff052224 */ /* 0x000fca00078e0009 */
[----:B------:R0:W-:Y:S01]  /*3680*/  @P2 STG.E.U16 desc[UR36][R4.64+0x70], R14 ;  /* 0x0000700e04002986 */ /* 0x0001e2000c101524 */
[----:B------:R-:W-:Y:S05]  /*3690*/  @!P3 BRA `(.L_x_92) ;  /* 0x000000000004b947 */ /* 0x000fea0003800000 */
[----:B------:R0:W5:Y:S02]  /*36a0*/  LDG.E.LTC128B.U16 R24, desc[UR36][R6.64+0x72] ;  /* 0x0000722406187981 */ /* 0x000164000c1e1520 */
.L_x_92:
[----:B------:R-:W-:Y:S05]  /*36b0*/  BSYNC B1 ;  /* 0x0000000000017941 */ /* 0x000fea0003800000 */
.L_x_91:
        /* <DEDUP_REMOVED lines=9> */
.L_x_94:
[----:B------:R-:W-:Y:S05]  /*3750*/  BSYNC B1 ;  /* 0x0000000000017941 */ /* 0x000fea0003800000 */
.L_x_93:
[----:B0----5:R-:W-:Y:S01]  /*3760*/  IMAD.U32 R4, R24, 0x10000, RZ ;  /* 0x0001000018047824 */ /* 0x021fe200078e00ff */
[----:B------:R-:W-:Y:S01]  /*3770*/  ISETP.GT.AND P0, PT, R3, 0x8, P0 ;  /* 0x000000080300780c */ /* 0x000fe20000704270 */
[----:B------:R-:W-:Y:S02]  /*3780*/  BSSY B1, `(.L_x_95) ;  /* 0x000000a000017945 */ /* 0x000fe40003800000 */
[----:B------:R-:W-:Y:S01]  /*3790*/  FMUL R5, R4, R57 ;  /* 0x0000003904057220 */ /* 0x000fe20000400000 */
[----:B------:R-:W-:-:S03]  /*37a0*/  @P1 IMAD.MOV.U32 R4, RZ, RZ, R12 ;  /* 0x000000ffff041224 */ /* 0x000fc600078e000c */
[----:B------:R-:W-:-:S05]  /*37b0*/  FFMA R5, R54, R56, R5 ;  /* 0x0000003836057223 */ /* 0x000fca0000000005 */
[----:B------:R-:W-:-:S04]  /*37c0*/  F2FP.BF16.F32.PACK_AB R5, RZ, R5 ;  /* 0x00000005ff05723e */ /* 0x000fc800000010ff */
[----:B-1-34-:R-:W-:Y:S01]  /*37d0*/  PRMT R6, R5, 0x7610, R6 ;  /* 0x0000761005067816 */ /* 0x01afe20000000006 */
[----:B------:R-:W-:-:S05]  /*37e0*/  @P1 IMAD.MOV.U32 R5, RZ, RZ, R13 ;  /* 0x000000ffff051224 */ /* 0x000fca00078e000d */
[----:B------:R0:W-:Y:S01]  /*37f0*/  @P1 STG.E.U16 desc[UR36][R4.64+0x70], R6 ;  /* 0x0000700604001986 */ /* 0x0001e2000c101524 */
[----:B------:R-:W-:Y:S05]  /*3800*/  @!P0 BRA `(.L_x_96) ;  /* 0x0000000000048947 */ /* 0x000fea0003800000 */
[----:B------:R1:W5:Y:S02]  /*3810*/  LDG.E.LTC128B.U16 R24, desc[UR36][R10.64+0x72] ;  /* 0x000072240a187981 */ /* 0x000364000c1e1520 */
.L_x_96:
[----:B------:R-:W-:Y:S05]  /*3820*/  BSYNC B1 ;  /* 0x0000000000017941 */ /* 0x000fea0003800000 */
.L_x_95:
[----:B------:R-:W-:Y:S05]  /*3830*/  @!P0 BRA `(.L_x_97) ;  /* 0x0000000800a88947 */ /* 0x000fea0003800000 */
[----:B-----5:R-:W-:-:S04]  /*3840*/  IMAD.U32 R24, R24, 0x10000, RZ ;  /* 0x0001000018187824 */ /* 0x020fc800078e00ff */
[----:B------:R-:W-:-:S04]  /*3850*/  FMUL R24, R24, R57 ;  /* 0x0000003918187220 */ /* 0x000fc80000400000 */
[----:B------:R-:W-:-:S05]  /*3860*/  FFMA R24, R55, R56, R24 ;  /* 0x0000003837187223 */ /* 0x000fca0000000018 */
[----:B------:R-:W-:-:S05]  /*3870*/  F2FP.BF16.F32.PACK_AB R24, RZ, R24 ;  /* 0x00000018ff18723e */ /* 0x000fca00000010ff */
[----:B------:R3:W-:Y:S01]  /*3880*/  STG.E.U16 desc[UR36][R12.64+0x72], R24 ;  /* 0x000072180c007986 */ /* 0x0007e2000c101524 */
[----:B------:R-:W-:Y:S05]  /*3890*/  BRA `(.L_x_97) ;  /* 0x0000000800907947 */ /* 0x000fea0003800000 */
.L_x_36:
[----:B------:R-:W-:Y:S01]  /*38a0*/  ISETP.GT.AND P0, PT, R4, 0x1, PT ;  /* 0x000000010400780c */ /* 0x000fe20003f04270 */
[----:B------:R-:W-:Y:S01]  /*38b0*/  ULDC.64 UR4, c[0x0][0x5c0] ;  /* 0x0001700000047ab9 */ /* 0x000fe20000000a00 */
[-C--:B------:R-:W-:Y:S01]  /*38c0*/  FMUL R24, R24, R56.reuse ;  /* 0x0000003818187220 */ /* 0x080fe20000400000 */
[-C--:B------:R-:W-:Y:S01]  /*38d0*/  FMUL R25, R25, R56.reuse ;  /* 0x0000003819197220 */ /* 0x080fe20000400000 */
[----:B------:R-:W-:Y:S01]  /*38e0*/  ISETP.GT.AND P3, PT, R3, RZ, P0 ;  /* 0x000000ff0300720c */ /* 0x000fe20000764270 */
[-C--:B------:R-:W-:Y:S01]  /*38f0*/  FMUL R26, R26, R56.reuse ;  /* 0x000000381a1a7220 */ /* 0x080fe20000400000 */
[----:B------:R-:W-:Y:S01]  /*3900*/  LEA R6, P4, R60, UR4, 0x1 ;  /* 0x000000043c067c11 */ /* 0x000fe2000f8808ff */
[----:B------:R-:W-:Y:S01]  /*3910*/  FMUL R27, R27, R56 ;  /* 0x000000381b1b7220 */ /* 0x000fe20000400000 */
[----:B------:R-:W-:Y:S01]  /*3920*/  F2FP.BF16.F32.PACK_AB R24, RZ, R24 ;  /* 0x00000018ff18723e */ /* 0x000fe200000010ff */
[-C--:B------:R-:W-:Y:S01]  /*3930*/  FMUL R28, R28, R56.reuse ;  /* 0x000000381c1c7220 */ /* 0x080fe20000400000 */
[----:B------:R-:W-:Y:S01]  /*3940*/  LEA.HI.X R7, R60, UR5, R75, 0x1, P4 ;  /* 0x000000053c077c11 */ /* 0x000fe2000a0f0c4b */
[-C--:B------:R-:W-:Y:S01]  /*3950*/  FMUL R29, R29, R56.reuse ;  /* 0x000000381d1d7220 */ /* 0x080fe20000400000 */
[----:B------:R-:W-:Y:S01]  /*3960*/  F2FP.BF16.F32.PACK_AB R25, RZ, R25 ;  /* 0x00000019ff19723e */ /* 0x000fe200000010ff */
[-C--:B------:R-:W-:Y:S01]  /*3970*/  FMUL R30, R30, R56.reuse ;  /* 0x000000381e1e7220 */ /* 0x080fe20000400000 */
[----:B------:R-:W-:Y:S01]  /*3980*/  SHF.L.U64.HI R67, R66, 0x4, R67 ;  /* 0x0000000442437819 */ /* 0x000fe20000010243 */
[----:B------:R-:W-:Y:S01]  /*3990*/  @P1 STG.E.U16 desc[UR36][R6.64], R24 ;  /* 0x0000001806001986 */ /* 0x000fe2000c101524 */
[----:B------:R-:W-:Y:S01]  /*39a0*/  ISETP.GT.AND P1, PT, R4, 0x8, PT ;  /* 0x000000080400780c */ /* 0x000fe20003f24270 */
[----:B------:R-:W-:Y:S01]  /*39b0*/  FMUL R31, R31, R56 ;  /* 0x000000381f1f7220 */ /* 0x000fe20000400000 */
[C---:B------:R-:W-:Y:S01]  /*39c0*/  ISETP.GT.AND P4, PT, R3.reuse, 0x8, P0 ;  /* 0x000000080300780c */ /* 0x040fe20000784270 */
[----:B------:R-:W-:Y:S01]  /*39d0*/  @P3 STG.E.U16 desc[UR36][R6.64+0x2], R25 ;  /* 0x0000021906003986 */ /* 0x000fe2000c101524 */
[----:B------:R-:W-:Y:S01]  /*39e0*/  LEA R8, P3, R66, R6, 0x4 ;  /* 0x0000000642087211 */ /* 0x000fe200078620ff */
[-C--:B------:R-:W-:Y:S01]  /*39f0*/  FMUL R32, R32, R56.reuse ;  /* 0x0000003820207220 */ /* 0x080fe20000400000 */
[----:B------:R-:W-:Y:S01]  /*3a00*/  ISETP.GT.AND P2, PT, R3, 0x8, P2 ;  /* 0x000000080300780c */ /* 0x000fe20001744270 */
[-C--:B------:R-:W-:Y:S01]  /*3a10*/  FMUL R33, R33, R56.reuse ;  /* 0x0000003821217220 */ /* 0x080fe20000400000 */
[----:B------:R-:W-:Y:S01]  /*3a20*/  ISETP.GT.AND P0, PT, R4, 0x9, PT ;  /* 0x000000090400780c */ /* 0x000fe20003f04270 */
[----:B------:R-:W-:Y:S01]  /*3a30*/  IMAD.X R9, R67, 0x1, R7, P3 ;  /* 0x0000000143097824 */ /* 0x000fe200018e0607 */
[C---:B------:R-:W-:Y:S01]  /*3a40*/  ISETP.GT.AND P5, PT, R3.reuse, RZ, P1 ;  /* 0x000000ff0300720c */ /* 0x040fe20000fa4270 */
[-C--:B------:R-:W-:Y:S01]  /*3a50*/  FMUL R34, R34, R56.reuse ;  /* 0x0000003822227220 */ /* 0x080fe20000400000 */
[----:B------:R-:W-:Y:S01]  /*3a60*/  ISETP.GT.AND P3, PT, R3, RZ, P0 ;  /* 0x000000ff0300720c */ /* 0x000fe20000764270 */
[----:B------:R-:W-:Y:S01]  /*3a70*/  FMUL R35, R35, R56 ;  /* 0x0000003823237220 */ /* 0x000fe20000400000 */
[----:B------:R-:W-:Y:S01]  /*3a80*/  F2FP.BF16.F32.PACK_AB R26, RZ, R26 ;  /* 0x0000001aff1a723e */ /* 0x000fe200000010ff */
[-C--:B------:R-:W-:Y:S01]  /*3a90*/  FMUL R36, R36, R56.reuse ;  /* 0x0000003824247220 */ /* 0x080fe20000400000 */
[----:B------:R-:W-:Y:S01]  /*3aa0*/  F2FP.BF16.F32.PACK_AB R27, RZ, R27 ;  /* 0x0000001bff1b723e */ /* 0x000fe200000010ff */
[----:B------:R-:W-:Y:S01]  /*3ab0*/  FMUL R37, R37, R56 ;  /* 0x0000003825257220 */ /* 0x000fe20000400000 */
[----:B------:R-:W-:Y:S01]  /*3ac0*/  F2FP.BF16.F32.PACK_AB R28, RZ, R28 ;  /* 0x0000001cff1c723e */ /* 0x000fe200000010ff */
[----:B------:R-:W-:Y:S01]  /*3ad0*/  @P2 STG.E.U16 desc[UR36][R8.64], R26 ;  /* 0x0000001a08002986 */ /* 0x000fe2000c101524 */
[----:B------:R-:W-:Y:S01]  /*3ae0*/  F2FP.BF16.F32.PACK_AB R29, RZ, R29 ;  /* 0x0000001dff1d723e */ /* 0x000fe200000010ff */
[-C--:B------:R-:W-:Y:S01]  /*3af0*/  FMUL R38, R38, R56.reuse ;  /* 0x0000003826267220 */ /* 0x080fe20000400000 */
[----:B------:R-:W-:Y:S01]  /*3b00*/  ISETP.GT.AND P2, PT, R3, 0x8, P1 ;  /* 0x000000080300780c */ /* 0x000fe20000f44270 */
[----:B------:R-:W-:Y:S01]  /*3b10*/  @P4 STG.E.U16 desc[UR36][R8.64+0x2], R27 ;  /* 0x0000021b08004986 */ /* 0x000fe2000c101524 */
[----:B------:R-:W-:Y:S01]  /*3b20*/  ISETP.GT.AND P1, PT, R4, 0x10, PT ;  /* 0x000000100400780c */ /* 0x000fe20003f24270 */
[----:B------:R-:W-:Y:S01]  /*3b30*/  FMUL R39, R39, R56 ;  /* 0x0000003827277220 */ /* 0x000fe20000400000 */
[----:B------:R-:W-:Y:S01]  /*3b40*/  F2FP.BF16.F32.PACK_AB R30, RZ, R30 ;  /* 0x0000001eff1e723e */ /* 0x000fe200000010ff */
[----:B------:R-:W-:Y:S01]  /*3b50*/  @P5 STG.E.U16 desc[UR36][R6.64+0x10], R28 ;  /* 0x0000101c06005986 */ /* 0x000fe2000c101524 */
[C---:B------:R-:W-:Y:S01]  /*3b60*/  ISETP.GT.AND P4, PT, R3.reuse, RZ, P1 ;  /* 0x000000ff0300720c */ /* 0x040fe20000f84270 */
[-C--:B------:R-:W-:Y:S01]  /*3b70*/  FMUL R40, R40, R56.reuse ;  /* 0x0000003828287220 */ /* 0x080fe20000400000 */
[----:B------:R-:W-:Y:S01]  /*3b80*/  F2FP.BF16.F32.PACK_AB R31, RZ, R31 ;  /* 0x0000001fff1f723e */ /* 0x000fe200000010ff */
[----:B------:R-:W-:Y:S01]  /*3b90*/  @P3 STG.E.U16 desc[UR36][R6.64+0x12], R29 ;  /* 0x0000121d06003986 */ /* 0x000fe2000c101524 */
[----:B------:R-:W-:Y:S01]  /*3ba0*/  ISETP.GT.AND P3, PT, R3, 0x8, P0 ;  /* 0x000000080300780c */ /* 0x000fe20000764270 */
[----:B------:R-:W-:Y:S01]  /*3bb0*/  FMUL R41, R41, R56 ;  /* 0x0000003829297220 */ /* 0x000fe20000400000 */
[----:B------:R-:W-:Y:S01]  /*3bc0*/  ISETP.GT.AND P0, PT, R4, 0x11, PT ;  /* 0x000000110400780c */ /* 0x000fe20003f04270 */
[----:B------:R-:W-:Y:S01]  /*3bd0*/  @P2 STG.E.U16 desc[UR36][R8.64+0x10], R30 ;  /* 0x0000101e08002986 */ /* 0x000fe2000c101524 */
[----:B------:R-:W-:Y:S01]  /*3be0*/  F2FP.BF16.F32.PACK_AB R32, RZ, R32 ;  /* 0x00000020ff20723e */ /* 0x000fe200000010ff */
[-C--:B------:R-:W-:Y:S01]  /*3bf0*/  FMUL R42, R42, R56.reuse ;  /* 0x000000382a2a7220 */ /* 0x080fe20000400000 */
[----:B------:R-:W-:Y:S01]  /*3c00*/  ISETP.GT.AND P5, PT, R3, RZ, P0 ;  /* 0x000000ff0300720c */ /* 0x000fe200007a4270 */
[-C--:B------:R-:W-:Y:S01]  /*3c10*/  FMUL R43, R43, R56.reuse ;  /* 0x000000382b2b7220 */ /* 0x080fe20000400000 */
[----:B------:R-:W-:Y:S01]  /*3c20*/  ISETP.GT.AND P2, PT, R3, 0x8, P1 ;  /* 0x000000080300780c */ /* 0x000fe20000f44270 */
[-C--:B------:R-:W-:Y:S01]  /*3c30*/  FMUL R44, R44, R56.reuse ;  /* 0x000000382c2c7220 */ /* 0x080fe20000400000 */
[----:B------:R-:W-:Y:S01]  /*3c40*/  ISETP.GT.AND P1, PT, R4, 0x18, PT ;  /* 0x000000180400780c */ /* 0x000fe20003f24270 */
[-C--:B------:R-:W-:Y:S01]  /*3c50*/  FMUL R45, R45, R56.reuse ;  /* 0x000000382d2d7220 */ /* 0x080fe20000400000 */
[----:B------:R-:W-:Y:S01]  /*3c60*/  F2FP.BF16.F32.PACK_AB R33, RZ, R33 ;  /* 0x00000021ff21723e */ /* 0x000fe200000010ff */
[----:B------:R-:W-:Y:S01]  /*3c70*/  @P3 STG.E.U16 desc[UR36][R8.64+0x12], R31 ;  /* 0x0000121f08003986 */ /* 0x000fe2000c101524 */
[C---:B------:R-:W-:Y:S01]  /*3c80*/  ISETP.GT.AND P3, PT, R3.reuse, 0x8, P0 ;  /* 0x000000080300780c */ /* 0x040fe20000764270 */
[-C--:B------:R-:W-:Y:S01]  /*3c90*/  FMUL R46, R46, R56.reuse ;  /* 0x000000382e2e7220 */ /* 0x080fe20000400000 */
[----:B------:R-:W-:Y:S01]  /*3ca0*/  ISETP.GT.AND P0, PT, R4, 0x19, PT ;  /* 0x000000190400780c */ /* 0x000fe20003f04270 */
[----:B------:R-:W-:Y:S01]  /*3cb0*/  @P4 STG.E.U16 desc[UR36][R6.64+0x20], R32 ;  /* 0x0000202006004986 */ /* 0x000fe2000c101524 */
[----:B------:R-:W-:Y:S01]  /*3cc0*/  ISETP.GT.AND P4, PT, R3, RZ, P1 ;  /* 0x000000ff0300720c */ /* 0x000fe20000f84270 */
[----:B------:R-:W-:Y:S01]  /*3cd0*/  FMUL R47, R47, R56 ;  /* 0x000000382f2f7220 */ /* 0x000fe20000400000 */
[----:B------:R-:W-:Y:S01]  /*3ce0*/  F2FP.BF16.F32.PACK_AB R34, RZ, R34 ;  /* 0x00000022ff22723e */ /* 0x000fe200000010ff */
[----:B------:R-:W-:Y:S01]  /*3cf0*/  @P5 STG.E.U16 desc[UR36][R6.64+0x22], R33 ;  /* 0x0000222106005986 */ /* 0x000fe2000c101524 */
[----:B------:R-:W-:Y:S01]  /*3d00*/  ISETP.GT.AND P5, PT, R3, RZ, P0 ;  /* 0x000000ff0300720c */ /* 0x000fe200007a4270 */
[----:B------:R-:W-:Y:S01]  /*3d10*/  FMUL R48, R48, R56 ;  /* 0x0000003830307220 */ /* 0x000fe20000400000 */
[----:B------:R-:W-:Y:S01]  /*3d20*/  F2FP.BF16.F32.PACK_AB R35, RZ, R35 ;  /* 0x00000023ff23723e */ /* 0x000fe200000010ff */
[----:B------:R-:W-:Y:S01]  /*3d30*/  @P2 STG.E.U16 desc[UR36][R8.64+0x20], R34 ;  /* 0x0000202208002986 */ /* 0x000fe2000c101524 */
[----:B------:R-:W-:Y:S01]  /*3d40*/  F2FP.BF16.F32.PACK_AB R36, RZ, R36 ;  /* 0x00000024ff24723e */ /* 0x000fe200000010ff */
[-C--:B------:R-:W-:Y:S01]  /*3d50*/  FMUL R49, R49, R56.reuse ;  /* 0x0000003831317220 */ /* 0x080fe20000400000 */
[C---:B------:R-:W-:Y:S01]  /*3d60*/  ISETP.GT.AND P2, PT, R3.reuse, 0x8, P1 ;  /* 0x000000080300780c */ /* 0x040fe20000f44270 */
[----:B------:R-:W-:Y:S01]  /*3d70*/  @P3 STG.E.U16 desc[UR36][R8.64+0x22], R35 ;  /* 0x0000222308003986 */ /* 0x000fe2000c101524 */
[----:B------:R-:W-:Y:S01]  /*3d80*/  ISETP.GT.AND P1, PT, R4, 0x20, PT ;  /* 0x000000200400780c */ /* 0x000fe20003f24270 */
[-C--:B------:R-:W-:Y:S01]  /*3d90*/  FMUL R50, R50, R56.reuse ;  /* 0x0000003832327220 */ /* 0x080fe20000400000 */
[----:B------:R-:W-:Y:S01]  /*3da0*/  F2FP.BF16.F32.PACK_AB R37, RZ, R37 ;  /* 0x00000025ff25723e */ /* 0x000fe200000010ff */
[----:B------:R-:W-:Y:S01]  /*3db0*/  @P4 STG.E.U16 desc[UR36][R6.64+0x30], R36 ;  /* 0x0000302406004986 */ /* 0x000fe2000c101524 */
[----:B------:R-:W-:Y:S01]  /*3dc0*/  ISETP.GT.AND P3, PT, R3, 0x8, P0 ;  /* 0x000000080300780c */ /* 0x000fe20000764270 */
[-C--:B------:R-:W-:Y:S01]  /*3dd0*/  FMUL R51, R51, R56.reuse ;  /* 0x0000003833337220 */ /* 0x080fe20000400000 */
[----:B------:R-:W-:Y:S01]  /*3de0*/  ISETP.GT.AND P0, PT, R4, 0x21, PT ;  /* 0x000000210400780c */ /* 0x000fe20003f04270 */
[----:B------:R-:W-:Y:S01]  /*3df0*/  @P5 STG.E.U16 desc[UR36][R6.64+0x32], R37 ;  /* 0x0000322506005986 */ /* 0x000fe2000c101524 */
        /* <DEDUP_REMOVED lines=10> */
[----:B------:R-:W-:-:S02]  /*3ea0*/  F2FP.BF16.F32.PACK_AB R41, RZ, R41 ;  /* 0x00000029ff29723e */ /* 0x000fc400000010ff */
[C---:B------:R-:W-:Y:S01]  /*3eb0*/  ISETP.GT.AND P1, PT, R3.reuse, 0x8, P1 ;  /* 0x000000080300780c */ /* 0x040fe20000f24270 */
[----:B------:R-:W-:Y:S01]  /*3ec0*/  @P3 STG.E.U16 desc[UR36][R8.64+0x32], R39 ;  /* 0x0000322708003986 */ /* 0x000fe2000c101524 */
[C---:B------:R-:W-:Y:S02]  /*3ed0*/  ISETP.GT.AND P2, PT, R3.reuse, 0x8, P0 ;  /* 0x000000080300780c */ /* 0x040fe40000744270 */
[C---:B------:R-:W-:Y:S01]  /*3ee0*/  ISETP.GT.AND P0, PT, R4.reuse, 0x29, PT ;  /* 0x000000290400780c */ /* 0x040fe20003f04270 */
[----:B------:R-:W-:Y:S01]  /*3ef0*/  @P4 STG.E.U16 desc[UR36][R6.64+0x40], R40 ;  /* 0x0000402806004986 */ /* 0x000fe2000c101524 */
[----:B------:R-:W-:Y:S02]  /*3f00*/  ISETP.GT.AND P4, PT, R4, 0x28, PT ;  /* 0x000000280400780c */ /* 0x000fe40003f84270 */
[----:B------:R-:W-:Y:S01]  /*3f10*/  F2FP.BF16.F32.PACK_AB R42, RZ, R42 ;  /* 0x0000002aff2a723e */ /* 0x000fe200000010ff */
[----:B------:R-:W-:Y:S01]  /*3f20*/  @P5 STG.E.U16 desc[UR36][R6.64+0x42], R41 ;  /* 0x0000422906005986 */ /* 0x000fe2000c101524 */
[----:B------:R-:W-:-:S02]  /*3f30*/  ISETP.GT.AND P5, PT, R3, RZ, P4 ;  /* 0x000000ff0300720c */ /* 0x000fc400027a4270 */
[C---:B------:R-:W-:Y:S01]  /*3f40*/  ISETP.GT.AND P3, PT, R3.reuse, RZ, P0 ;  /* 0x000000ff0300720c */ /* 0x040fe20000764270 */
[----:B------:R-:W-:Y:S01]  /*3f50*/  @P1 STG.E.U16 desc[UR36][R8.64+0x40], R42 ;  /* 0x0000402a08001986 */ /* 0x000fe2000c101524 */
[----:B------:R-:W-:Y:S02]  /*3f60*/  F2FP.BF16.F32.PACK_AB R43, RZ, R43 ;  /* 0x0000002bff2b723e */ /* 0x000fe400000010ff */
[----:B------:R-:W-:Y:S02]  /*3f70*/  F2FP.BF16.F32.PACK_AB R44, RZ, R44 ;  /* 0x0000002cff2c723e */ /* 0x000fe400000010ff */
[C---:B------:R-:W-:Y:S01]  /*3f80*/  ISETP.GT.AND P4, PT, R3.reuse, 0x8, P4 ;  /* 0x000000080300780c */ /* 0x040fe20002784270 */
[----:B------:R-:W-:Y:S01]  /*3f90*/  @P2 STG.E.U16 desc[UR36][R8.64+0x42], R43 ;  /* 0x0000422b08002986 */ /* 0x000fe2000c101524 */
[----:B------:R-:W-:Y:S02]  /*3fa0*/  F2FP.BF16.F32.PACK_AB R45, RZ, R45 ;  /* 0x0000002dff2d723e */ /* 0x000fe400000010ff */
[----:B------:R-:W-:Y:S01]  /*3fb0*/  ISETP.GT.AND P2, PT, R4, 0x31, PT ;  /* 0x000000310400780c */ /* 0x000fe20003f44270 */
[----:B------:R-:W-:Y:S01]  /*3fc0*/  @P5 STG.E.U16 desc[UR36][R6.64+0x50], R44 ;  /* 0x0000502c06005986 */ /* 0x000fe2000c101524 */
[----:B------:R-:W-:-:S02]  /*3fd0*/  ISETP.GT.AND P5, PT, R3, 0x8, P0 ;  /* 0x000000080300780c */ /* 0x000fc400007a4270 */
[C---:B------:R-:W-:Y:S01]  /*3fe0*/  ISETP.GT.AND P1, PT, R4.reuse, 0x38, PT ;  /* 0x000000380400780c */ /* 0x040fe20003f24270 */
[----:B------:R-:W-:Y:S01]  /*3ff0*/  @P3 STG.E.U16 desc[UR36][R6.64+0x52], R45 ;  /* 0x0000522d06003986 */ /* 0x000fe2000c101524 */
[C---:B------:R-:W-:Y:S02]  /*4000*/  ISETP.GT.AND P3, PT, R4.reuse, 0x30, PT ;  /* 0x000000300400780c */ /* 0x040fe40003f64270 */
[----:B------:R-:W-:Y:S01]  /*4010*/  ISETP.GT.AND P0, PT, R4, 0x39, PT ;  /* 0x000000390400780c */ /* 0x000fe20003f04270 */
[----:B------:R-:W-:Y:S01]  /*4020*/  @P4 IMAD.MOV.U32 R4, RZ, RZ, R8 ;  /* 0x000000ffff044224 */ /* 0x000fe200078e0008 */
[----:B------:R-:W-:Y:S01]  /*4030*/  F2FP.BF16.F32.PACK_AB R46, RZ, R46 ;  /* 0x0000002eff2e723e */ /* 0x000fe200000010ff */
[----:B------:R-:W-:Y:S01]  /*4040*/  @P4 IMAD.MOV.U32 R5, RZ, RZ, R9 ;  /* 0x000000ffff054224 */ /* 0x000fe200078e0009 */
[----:B------:R-:W-:Y:S02]  /*4050*/  F2FP.BF16.F32.PACK_AB R47, RZ, R47 ;  /* 0x0000002fff2f723e */ /* 0x000fe400000010ff */
[----:B------:R-:W-:-:S02]  /*4060*/  F2FP.BF16.F32.PACK_AB R48, RZ, R48 ;  /* 0x00000030ff30723e */ /* 0x000fc400000010ff */
[----:B------:R0:W-:Y:S01]  /*4070*/  @P4 STG.E.U16 desc[UR36][R4.64+0x50], R46 ;  /* 0x0000502e04004986 */ /* 0x0001e2000c101524 */
[C---:B------:R-:W-:Y:S02]  /*4080*/  ISETP.GT.AND P4, PT, R3.reuse, RZ, P2 ;  /* 0x000000ff0300720c */ /* 0x040fe40001784270 */
[----:B------:R-:W-:Y:S02]  /*4090*/  F2FP.BF16.F32.PACK_AB R49, RZ, R49 ;  /* 0x00000031ff31723e */ /* 0x000fe400000010ff */
[----:B------:R-:W-:Y:S02]  /*40a0*/  ISETP.GT.AND P2, PT, R3, 0x8, P2 ;  /* 0x000000080300780c */ /* 0x000fe40001744270 */
[----:B------:R-:W-:Y:S02]  /*40b0*/  F2FP.BF16.F32.PACK_AB R50, RZ, R50 ;  /* 0x00000032ff32723e */ /* 0x000fe400000010ff */
[----:B------:R-:W-:Y:S02]  /*40c0*/  F2FP.BF16.F32.PACK_AB R51, RZ, R51 ;  /* 0x00000033ff33723e */ /* 0x000fe400000010ff */
[----:B------:R-:W-:Y:S01]  /*40d0*/  F2FP.BF16.F32.PACK_AB R52, RZ, R52 ;  /* 0x00000034ff34723e */ /* 0x000fe200000010ff */
[----:B0-----:R-:W-:Y:S01]  /*40e0*/  @P5 IMAD.MOV.U32 R4, RZ, RZ, R8 ;  /* 0x000000ffff045224 */ /* 0x001fe200078e0008 */
[----:B------:R-:W-:Y:S01]  /*40f0*/  F2FP.BF16.F32.PACK_AB R53, RZ, R53 ;  /* 0x00000035ff35723e */ /* 0x000fe200000010ff */
[----:B------:R-:W-:Y:S01]  /*4100*/  @P5 IMAD.MOV.U32 R5, RZ, RZ, R9 ;  /* 0x000000ffff055224 */ /* 0x000fe200078e0009 */
[----:B------:R-:W-:-:S02]  /*4110*/  F2FP.BF16.F32.PACK_AB R54, RZ, R54 ;  /* 0x00000036ff36723e */ /* 0x000fc400000010ff */
[----:B------:R-:W-:Y:S02]  /*4120*/  F2FP.BF16.F32.PACK_AB R55, RZ, R55 ;  /* 0x00000037ff37723e */ /* 0x000fe400000010ff */
[----:B------:R0:W-:Y:S01]  /*4130*/  @P5 STG.E.U16 desc[UR36][R4.64+0x52], R47 ;  /* 0x0000522f04005986 */ /* 0x0001e2000c101524 */
[C---:B------:R-:W-:Y:S02]  /*4140*/  ISETP.GT.AND P5, PT, R3.reuse, RZ, P3 ;  /* 0x000000ff0300720c */ /* 0x040fe40001fa4270 */
[----:B------:R-:W-:-:S11]  /*4150*/  ISETP.GT.AND P3, PT, R3, 0x8, P3 ;  /* 0x000000080300780c */ /* 0x000fd60001f64270 */
[----:B0-----:R-:W-:Y:S02]  /*4160*/  @P5 IMAD.MOV.U32 R4, RZ, RZ, R6 ;  /* 0x000000ffff045224 */ /* 0x001fe400078e0006 */
[----:B------:R-:W-:-:S05]  /*4170*/  @P5 IMAD.MOV.U32 R5, RZ, RZ, R7 ;  /* 0x000000ffff055224 */ /* 0x000fca00078e0007 */
[----:B------:R0:W-:Y:S01]  /*4180*/  @P5 STG.E.U16 desc[UR36][R4.64+0x60], R48 ;  /* 0x0000603004005986 */ /* 0x0001e2000c101524 */
[C---:B------:R-:W-:Y:S02]  /*4190*/  ISETP.GT.AND P5, PT, R3.reuse, RZ, P0 ;  /* 0x000000ff0300720c */ /* 0x040fe400007a4270 */
[----:B------:R-:W-:Y:S01]  /*41a0*/  ISETP.GT.AND P0, PT, R3, 0x8, P0 ;  /* 0x000000080300780c */ /* 0x000fe20000704270 */
[----:B0-----:R-:W-:Y:S02]  /*41b0*/  @P4 IMAD.MOV.U32 R4, RZ, RZ, R6 ;  /* 0x000000ffff044224 */ /* 0x001fe400078e0006 */
[----:B------:R-:W-:-:S05]  /*41c0*/  @P4 IMAD.MOV.U32 R5, RZ, RZ, R7 ;  /* 0x000000ffff054224 */ /* 0x000fca00078e0007 */
[----:B------:R0:W-:Y:S01]  /*41d0*/  @P4 STG.E.U16 desc[UR36][R4.64+0x62], R49 ;  /* 0x0000623104004986 */ /* 0x0001e2000c101524 */
[C---:B------:R-:W-:Y:S02]  /*41e0*/  ISETP.GT.AND P4, PT, R3.reuse, RZ, P1 ;  /* 0x000000ff0300720c */ /* 0x040fe40000f84270 */
[----:B------:R-:W-:Y:S01]  /*41f0*/  ISETP.GT.AND P1, PT, R3, 0x8, P1 ;  /* 0x000000080300780c */ /* 0x000fe20000f24270 */
[----:B0-----:R-:W-:Y:S02]  /*4200*/  @P3 IMAD.MOV.U32 R4, RZ, RZ, R8 ;  /* 0x000000ffff043224 */ /* 0x001fe400078e0008 */
[----:B------:R-:W-:-:S05]  /*4210*/  @P3 IMAD.MOV.U32 R5, RZ, RZ, R9 ;  /* 0x000000ffff053224 */ /* 0x000fca00078e0009 */
[----:B------:R0:W-:Y:S02]  /*4220*/  @P3 STG.E.U16 desc[UR36][R4.64+0x60], R50 ;  /* 0x0000603204003986 */ /* 0x0001e4000c101524 */
[----:B0-----:R-:W-:Y:S02]  /*4230*/  @P2 IMAD.MOV.U32 R4, RZ, RZ, R8 ;  /* 0x000000ffff042224 */ /* 0x001fe400078e0008 */
[----:B------:R-:W-:-:S05]  /*4240*/  @P2 IMAD.MOV.U32 R5, RZ, RZ, R9 ;  /* 0x000000ffff052224 */ /* 0x000fca00078e0009 */
[----:B------:R0:W-:Y:S02]  /*4250*/  @P2 STG.E.U16 desc[UR36][R4.64+0x62], R51 ;  /* 0x0000623304002986 */ /* 0x0001e4000c101524 */
[----:B0-----:R-:W-:Y:S02]  /*4260*/  @P4 IMAD.MOV.U32 R4, RZ, RZ, R6 ;  /* 0x000000ffff044224 */ /* 0x001fe400078e0006 */
[----:B------:R-:W-:-:S05]  /*4270*/  @P4 IMAD.MOV.U32 R5, RZ, RZ, R7 ;  /* 0x000000ffff054224 */ /* 0x000fca00078e0007 */
[----:B------:R0:W-:Y:S04]  /*4280*/  @P4 STG.E.U16 desc[UR36][R4.64+0x70], R52 ;  /* 0x0000703404004986 */ /* 0x0001e8000c101524 */
[----:B------:R1:W-:Y:S01]  /*4290*/  @P5 STG.E.U16 desc[UR36][R6.64+0x72], R53 ;  /* 0x0000723506005986 */ /* 0x0003e2000c101524 */
[----:B0-----:R-:W-:Y:S02]  /*42a0*/  @P1 IMAD.MOV.U32 R4, RZ, RZ, R8 ;  /* 0x000000ffff041224 */ /* 0x001fe400078e0008 */
[----:B------:R-:W-:-:S05]  /*42b0*/  @P1 IMAD.MOV.U32 R5, RZ, RZ, R9 ;  /* 0x000000ffff051224 */ /* 0x000fca00078e0009 */
[----:B------:R1:W-:Y:S04]  /*42c0*/  @P1 STG.E.U16 desc[UR36][R4.64+0x70], R54 ;  /* 0x0000703604001986 */ /* 0x0003e8000c101524 */
[----:B------:R1:W-:Y:S02]  /*42d0*/  @P0 STG.E.U16 desc[UR36][R8.64+0x72], R55 ;  /* 0x0000723708000986 */ /* 0x0003e4000c101524 */
.L_x_97:
[----:B------:R-:W-:Y:S05]  /*42e0*/  BSYNC B0 ;  /* 0x0000000000007941 */ /* 0x000fea0003800000 */
.L_x_35:
[----:B------:R-:W-:Y:S01]  /*42f0*/  ULDC UR4, c[0x0][0xc] ;  /* 0x0000030000047ab9 */ /* 0x000fe20000000800 */
[----:B------:R-:W-:Y:S01]  /*4300*/  ULDC UR5, c[0x0][0x10] ;  /* 0x0000040000057ab9 */ /* 0x000fe20000000800 */
[----:B------:R-:W4:Y:S01]  /*4310*/  LDC R3, c[0x0][0x14] ;  /* 0x00000500ff037b82 */ /* 0x000f220000000800 */
[----:B------:R-:W-:Y:S01]  /*4320*/  UIMAD.WIDE.U32 UR4, UR4, UR5, URZ ;  /* 0x00000005040472a5 */ /* 0x000fe2000f8e003f */
[----:B------:R-:W-:Y:S02]  /*4330*/  IMAD.MOV.U32 R61, RZ, RZ, -0x1 ;  /* 0xffffffffff3d7424 */ /* 0x000fe400078e00ff */
[----:B------:R-:W-:-:S03]  /*4340*/  IMAD.MOV.U32 R59, RZ, RZ, -0x1 ;  /* 0xffffffffff3b7424 */ /* 0x000fc600078e00ff */
[----:B----4-:R-:W-:-:S04]  /*4350*/  IMAD.WIDE.U32 R16, R3, UR4, R16 ;  /* 0x0000000403107c25 */ /* 0x010fc8000f8e0010 */
[----:B------:R-:W-:Y:S01]  /*4360*/  IMAD R3, R3, UR5, RZ ;  /* 0x0000000503037c24 */ /* 0x000fe2000f8e02ff */
[----:B------:R-:W-:Y:S02]  /*4370*/  ULDC.64 UR4, c[0x0][0x650] ;  /* 0x0001940000047ab9 */ /* 0x000fe40000000a00 */
[----:B------:R-:W-:Y:S01]  /*4380*/  ISETP.GE.U32.AND P0, PT, R16, UR4, PT ;  /* 0x0000000410007c0c */ /* 0x000fe2000bf06070 */
[--C-:B------:R-:W-:Y:S01]  /*4390*/  IMAD.IADD R17, R17, 0x1, R3.reuse ;  /* 0x0000000111117824 */ /* 0x100fe200078e0203 */
[----:B------:R-:W-:-:S04]  /*43a0*/  PRMT R3, RZ, 0x7610, R3 ;  /* 0x00007610ff037816 */ /* 0x000fc80000000003 */
[----:B------:R-:W-:-:S13]  /*43b0*/  ISETP.GE.U32.AND.EX P0, PT, R17, UR5, PT, P0 ;  /* 0x0000000511007c0c */ /* 0x000fda000bf06100 */
[----:B------:R-:W-:Y:S05]  /*43c0*/  @P0 BRA `(.L_x_98) ;  /* 0x0000000400640947 */ /* 0x000fea0003800000 */
[----:B---3--:R-:W3:Y:S01]  /*43d0*/  S2R R12, SR_CTAID.X ;  /* 0x00000000000c7919 */ /* 0x008ee20000002500 */
[----:B-12---:R-:W1:Y:S01]  /*43e0*/  LDC.64 R10, c[0x0][0x628] ;  /* 0x00018a00ff0a7b82 */ /* 0x006e620000000a00 */
[----:B------:R-:W-:Y:S01]  /*43f0*/  ULDC UR4, c[0x0][0x150] ;  /* 0x0000540000047ab9 */ /* 0x000fe20000000800 */
[----:B------:R-:W-:Y:S01]  /*4400*/  IMAD.MOV.U32 R8, RZ, RZ, R16 ;  /* 0x000000ffff087224 */ /* 0x000fe200078e0010 */
[----:B-----5:R-:W2:Y:S01]  /*4410*/  S2R R24, SR_CTAID.Y ;  /* 0x0000000000187919 */ /* 0x020ea20000002600 */
[----:B------:R-:W-:-:S04]  /*4420*/  IMAD.MOV.U32 R9, RZ, RZ, R17 ;  /* 0x000000ffff097224 */ /* 0x000fc800078e0011 */
[----:B------:R-:W4:Y:S08]  /*4430*/  LDC R21, c[0x0][0x144] ;  /* 0x00005100ff157b82 */ /* 0x000f300000000800 */
[----:B------:R-:W0:Y:S08]  /*4440*/  LDC R0, c[0x0][0x630] ;  /* 0x00018c00ff007b82 */ /* 0x000e300000000800 */
[----:B------:R-:W0:Y:S01]  /*4450*/  LDC.64 R14, c[0x0][0x620] ;  /* 0x00018800ff0e7b82 */ /* 0x000e220000000a00 */
[----:B-1----:R-:W-:-:S04]  /*4460*/  ISETP.NE.U32.AND P0, PT, R10, RZ, PT ;  /* 0x000000ff0a00720c */ /* 0x002fc80003f05070 */
[----:B------:R-:W-:Y:S02]  /*4470*/  ISETP.NE.AND.EX P0, PT, R11, RZ, PT, P0 ;  /* 0x000000ff0b00720c */ /* 0x000fe40003f05300 */
[----:B---3--:R-:W-:-:S05]  /*4480*/  I2FP.F32.U32 R3, R12 ;  /* 0x0000000c00037245 */ /* 0x008fca0000201000 */
[----:B------:R-:W-:-:S04]  /*4490*/  FMUL R3, R3, UR4 ;  /* 0x0000000403037c20 */ /* 0x000fc80008400000 */
[----:B------:R1:W3:Y:S02]  /*44a0*/  F2I.U32.TRUNC.NTZ R20, R3 ;  /* 0x0000000300147305 */ /* 0x0002e4000020f000 */
[----:B--2-4-:R-:W-:Y:S05]  /*44b0*/  @!P0 BRA `(.L_x_99) ;  /* 0x0000000000288947 */ /* 0x014fea0003800000 */
[----:B-1----:R-:W1:Y:S02]  /*44c0*/  LDC R3, c[0x0][0x634] ;  /* 0x00018d00ff037b82 */ /* 0x002e640000000800 */
[----:B-1----:R-:W-:-:S05]  /*44d0*/  IADD3 R3, P0, R16, R3, RZ ;  /* 0x0000000310037210 */ /* 0x002fca0007f1e0ff */
[----:B------:R-:W-:-:S04]  /*44e0*/  IMAD.X R13, RZ, RZ, R17, P0 ;  /* 0x000000ffff0d7224 */ /* 0x000fc800000e0611 */
[----:B0-----:R-:W-:-:S04]  /*44f0*/  IMAD.WIDE.U32 R4, R13, R10, RZ ;  /* 0x0000000a0d047225 */ /* 0x001fc800078e00ff */
[----:B------:R-:W-:-:S04]  /*4500*/  IMAD.WIDE.U32 R6, P0, R3, R11, R4 ;  /* 0x0000000b03067225 */ /* 0x000fc80007800004 */
[----:B------:R-:W-:-:S04]  /*4510*/  IMAD.WIDE.U32 R4, R3, R10, RZ ;  /* 0x0000000a03047225 */ /* 0x000fc800078e00ff */
[----:B------:R-:W-:Y:S01]  /*4520*/  IMAD.X R9, RZ, RZ, RZ, P0 ;  /* 0x000000ffff097224 */ /* 0x000fe200000e06ff */
[----:B------:R-:W-:Y:S01]  /*4530*/  IADD3 RZ, P0, R5, R6, RZ ;  /* 0x0000000605ff7210 */ /* 0x000fe20007f1e0ff */
[----:B------:R-:W-:-:S04]  /*4540*/  IMAD.MOV.U32 R8, RZ, RZ, R7 ;  /* 0x000000ffff087224 */ /* 0x000fc800078e0007 */
[----:B------:R-:W-:-:S08]  /*4550*/  IMAD.WIDE.U32.X R8, R13, R11, R8, P0 ;  /* 0x0000000b0d087225 */ /* 0x000fd000000e0408 */
.L_x_99:
[----:B------:R-:W2:Y:S01]  /*4560*/  LDC.64 R28, c[0x0][0x640] ;  /* 0x00019000ff1c7b82 */ /* 0x000ea20000000a00 */
[-CC-:B0-----:R-:W-:Y:S01]  /*4570*/  SHF.R.U64 R59, R8, R0.reuse, R9.reuse ;  /* 0x00000000083b7219 */ /* 0x181fe20000001209 */
[----:B---3--:R-:W-:Y:S01]  /*4580*/  IMAD.MOV R20, RZ, RZ, -R20 ;  /* 0x000000ffff147224 */ /* 0x008fe200078e0a14 */
[----:B------:R-:W-:Y:S01]  /*4590*/  SHF.R.U32.HI R0, RZ, R0, R9 ;  /* 0x00000000ff007219 */ /* 0x000fe20000011609 */
[----:B------:R-:W-:Y:S01]  /*45a0*/  ULDC UR4, c[0x0][0x154] ;  /* 0x0000550000047ab9 */ /* 0x000fe20000000800 */
[----:B-1----:R-:W-:Y:S01]  /*45b0*/  IADD3 R3, P0, RZ, -R59, RZ ;  /* 0x8000003bff037210 */ /* 0x002fe20007f1e0ff */
[----:B------:R-:W-:Y:S02]  /*45c0*/  IMAD R21, R21, R20, R12 ;  /* 0x0000001415157224 */ /* 0x000fe400078e020c */
[----:B------:R-:W0:Y:S01]  /*45d0*/  LDC R6, c[0x0][0x618] ;  /* 0x00018600ff067b82 */ /* 0x000e220000000800 */
[----:B------:R-:W-:Y:S02]  /*45e0*/  IMAD.MOV.U32 R7, RZ, RZ, 0x1 ;  /* 0x00000001ff077424 */ /* 0x000fe400078e00ff */
[----:B------:R-:W-:-:S04]  /*45f0*/  IMAD.X R5, RZ, RZ, ~R0, P0 ;  /* 0x000000ffff057224 */ /* 0x000fc800000e0e00 */
[-C--:B------:R-:W-:Y:S01]  /*4600*/  IMAD R0, R5, R14.reuse, RZ ;  /* 0x0000000e05007224 */ /* 0x080fe200078e02ff */
[----:B------:R-:W1:Y:S01]  /*4610*/  LDC R8, c[0x0][0x608] ;  /* 0x00018200ff087b82 */ /* 0x000e620000000800 */
[----:B------:R-:W-:-:S04]  /*4620*/  IMAD.WIDE.U32 R4, R3, R14, R16 ;  /* 0x0000000e03047225 */ /* 0x000fc800078e0010 */
[----:B------:R-:W-:Y:S01]  /*4630*/  IMAD R3, R3, R15, R0 ;  /* 0x0000000f03037224 */ /* 0x000fe200078e0200 */
[----:B------:R-:W-:Y:S02]  /*4640*/  I2FP.F32.U32 R0, R24 ;  /* 0x0000001800007245 */ /* 0x000fe40000201000 */
[----:B------:R-:W3:Y:S01]  /*4650*/  LDC R26, c[0x0][0x658] ;  /* 0x00019600ff1a7b82 */ /* 0x000ee20000000800 */
[----:B------:R-:W-:Y:S01]  /*4660*/  IMAD.IADD R3, R5, 0x1, R3 ;  /* 0x0000000105037824 */ /* 0x000fe200078e0203 */
[----:B--2---:R-:W-:Y:S01]  /*4670*/  ISETP.NE.U32.AND P0, PT, R28, RZ, PT ;  /* 0x000000ff1c00720c */ /* 0x004fe20003f05070 */
[----:B------:R-:W-:Y:S01]  /*4680*/  FMUL R0, R0, UR4 ;  /* 0x0000000400007c20 */ /* 0x000fe20008400000 */
[----:B------:R-:W-:Y:S02]  /*4690*/  IMAD.MOV.U32 R5, RZ, RZ, -0x1 ;  /* 0xffffffffff057424 */ /* 0x000fe400078e00ff */
[----:B------:R-:W-:Y:S01]  /*46a0*/  ISETP.NE.AND.EX P0, PT, R29, RZ, PT, P0 ;  /* 0x000000ff1d00720c */ /* 0x000fe20003f05300 */
[----:B------:R2:W4:Y:S01]  /*46b0*/  F2I.U32.TRUNC.NTZ R13, R0 ;  /* 0x00000000000d7305 */ /* 0x000522000020f000 */
[----:B------:R-:W2:Y:S01]  /*46c0*/  LDC R15, c[0x0][0x148] ;  /* 0x00005200ff0f7b82 */ /* 0x000ea20000000800 */
[----:B0-----:R-:W-:-:S02]  /*46d0*/  SHF.R.U64 R12, R4, R6, R3 ;  /* 0x00000006040c7219 */ /* 0x001fc40000001203 */
[----:B------:R-:W-:-:S05]  /*46e0*/  SHF.R.U32.HI R3, RZ, R6, R3 ;  /* 0x00000006ff037219 */ /* 0x000fca0000011603 */
[----:B------:R-:W0:Y:S01]  /*46f0*/  LDC R20, c[0x0][0x600] ;  /* 0x00018000ff147b82 */ /* 0x000e220000000800 */
[-CC-:B-1----:R-:W-:Y:S02]  /*4700*/  SHF.R.U64 R10, R12, R8.reuse, R3.reuse ;  /* 0x000000080c0a7219 */ /* 0x182fe40000001203 */
[----:B------:R-:W-:-:S05]  /*4710*/  SHF.R.U32.HI R3, RZ, R8, R3 ;  /* 0x00000008ff037219 */ /* 0x000fca0000011603 */
[----:B------:R-:W1:Y:S01]  /*4720*/  LDC R27, c[0x0][0x648] ;  /* 0x00019200ff1b7b82 */ /* 0x000e620000000800 */
[-C--:B---3--:R-:W-:Y:S02]  /*4730*/  SHF.L.U32 R4, R5, R26.reuse, RZ ;  /* 0x0000001a05047219 */ /* 0x088fe400000006ff */
[-CC-:B------:R-:W-:Y:S02]  /*4740*/  SHF.R.U64 R14, R10, R26.reuse, R3.reuse ;  /* 0x0000001a0a0e7219 */ /* 0x180fe40000001203 */
[----:B------:R-:W-:Y:S02]  /*4750*/  SHF.R.U32.HI R5, RZ, R26, R3 ;  /* 0x0000001aff057219 */ /* 0x000fe40000011603 */
[----:B------:R-:W-:Y:S01]  /*4760*/  LOP3.LUT R25, RZ, R4, RZ, 0x33, !PT ;  /* 0x00000004ff197212 */ /* 0x000fe200078e33ff */
[----:B------:R-:W3:Y:S01]  /*4770*/  LDC R30, c[0x0][0x638] ;  /* 0x00018e00ff1e7b82 */ /* 0x000ee20000000800 */
[----:B------:R-:W-:Y:S01]  /*4780*/  SHF.L.U32 R26, R7, R26, RZ ;  /* 0x0000001a071a7219 */ /* 0x000fe200000006ff */
[----:B------:R-:W-:-:S06]  /*4790*/  IMAD.MOV.U32 R4, RZ, RZ, R14 ;  /* 0x000000ffff047224 */ /* 0x000fcc00078e000e */
[----:B------:R-:W0:Y:S01]  /*47a0*/  LDC R31, c[0x0][0x610] ;  /* 0x00018400ff1f7b82 */ /* 0x000e220000000800 */
[----:B----4-:R-:W-:Y:S05]  /*47b0*/  @!P0 BRA `(.L_x_100) ;  /* 0x0000000000288947 */ /* 0x010fea0003800000 */
        /* <DEDUP_REMOVED lines=10> */
.L_x_100:
[----:B------:R-:W-:Y:S01]  /*4860*/  ISETP.NE.AND P0, PT, R2, 0x1, PT ;  /* 0x000000010200780c */ /* 0x000fe20003f05270 */
[----:B0-----:R-:W-:Y:S01]  /*4870*/  VIADD R7, R20, 0xffffffff ;  /* 0xffffffff14077836 */ /* 0x001fe20000000000 */
[----:B-12---:R-:W-:Y:S01]  /*4880*/  SHF.R.U64 R0, R4, R27, R5 ;  /* 0x0000001b04007219 */ /* 0x006fe20000001205 */
[----:B------:R-:W-:Y:S01]  /*4890*/  IMAD.MOV R13, RZ, RZ, -R13 ;  /* 0x000000ffff0d7224 */ /* 0x000fe200078e0a0d */
[----:B------:R-:W-:Y:S01]  /*48a0*/  LOP3.LUT R5, R10, R25, RZ, 0xc0, !PT ;  /* 0x000000190a057212 */ /* 0x000fe200078ec0ff */
[----:B------:R-:W-:Y:S01]  /*48b0*/  IMAD.MOV.U32 R4, RZ, RZ, 0x1 ;  /* 0x00000001ff047424 */ /* 0x000fe200078e00ff */
[----:B------:R-:W-:Y:S01]  /*48c0*/  LOP3.LUT R12, R12, R7, RZ, 0xc0, !PT ;  /* 0x000000070c0c7212 */ /* 0x000fe200078ec0ff */
[----:B------:R-:W-:Y:S02]  /*48d0*/  IMAD.MOV R3, RZ, RZ, -R0 ;  /* 0x000000ffff037224 */ /* 0x000fe400078e0a00 */
[----:B------:R-:W-:Y:S02]  /*48e0*/  IMAD R0, R26, R0, R5 ;  /* 0x000000001a007224 */ /* 0x000fe400078e0205 */
[----:B---3--:R-:W-:-:S02]  /*48f0*/  IMAD R3, R3, R30, R14 ;  /* 0x0000001e03037224 */ /* 0x008fc400078e020e */
[----:B------:R-:W-:Y:S02]  /*4900*/  @P0 IMAD R21, R15, R13, R24 ;  /* 0x0000000d0f150224 */ /* 0x000fe400078e0218 */
[----:B------:R-:W-:Y:S01]  /*4910*/  IMAD R5, R3, R20, R12 ;  /* 0x0000001403057224 */ /* 0x000fe200078e020c */
[----:B------:R-:W-:Y:S01]  /*4920*/  PRMT R3, R4, 0x7610, R3 ;  /* 0x0000761004037816 */ /* 0x000fe20000000003 */
[----:B------:R-:W-:-:S05]  /*4930*/  IMAD R0, R0, R31, R21 ;  /* 0x0000001f00007224 */ /* 0x000fca00078e0215 */
[----:B------:R-:W-:Y:S02]  /*4940*/  SEL R61, R5, R0, !P0 ;  /* 0x00000000053d7207 */ /* 0x000fe40004000000 */
[----:B------:R-:W-:-:S07]  /*4950*/  SEL R0, R0, R5, !P0 ;  /* 0x0000000500007207 */ /* 0x000fce0004000000 */
.L_x_98:
[----:B------:R-:W-:Y:S01]  /*4960*/  LOP3.LUT P0, RZ, R3, 0xff, RZ, 0xc0, !PT ;  /* 0x000000ff03ff7812 */ /* 0x000fe2000780c0ff */
[----:B------:R-:W-:-:S12]  /*4970*/  IMAD.MOV.U32 R60, RZ, RZ, R0 ;  /* 0x000000ffff3c7224 */ /* 0x000fd800078e0000 */
[----:B------:R-:W-:Y:S05]  /*4980*/  @P0 BRA `(.L_x_101) ;  /* 0xffffffc800940947 */ /* 0x000fea000383ffff */
[----:B------:R-:W-:Y:S05]  /*4990*/  EXIT ;  /* 0x000000000000794d */ /* 0x000fea0003800000 */
.L_x_8:
[----:B0-----:R-:W-:Y:S01]  /*49a0*/  ULDC.64 UR4, c[0x0][0x650] ;  /* 0x0001940000047ab9 */ /* 0x001fe20000000a00 */
        /* <DEDUP_REMOVED lines=25> */
.L_x_103:
[----:B------:R-:W0:Y:S01]  /*4b40*/  LDC.64 R28, c[0x0][0x640] ;  /* 0x00019000ff1c7b82 */ /* 0x000e220000000a00 */
[-CC-:B------:R-:W-:Y:S01]  /*4b50*/  SHF.R.U64 R22, R12, R6.reuse, R13.reuse ;  /* 0x000000060c167219 */ /* 0x180fe2000000120d */
[----:B------:R-:W-:Y:S01]  /*4b60*/  IMAD.MOV.U32 R30, RZ, RZ, 0x1 ;  /* 0x00000001ff1e7424 */ /* 0x000fe200078e00ff */
[----:B------:R-:W-:Y:S02]  /*4b70*/  SHF.R.U32.HI R6, RZ, R6, R13 ;  /* 0x00000006ff067219 */ /* 0x000fe4000001160d */
        /* <DEDUP_REMOVED lines=8> */
[----:B------:R-:W-:Y:S01]  /*4c00*/  IMAD.IADD R9, R9, 0x1, R11 ;  /* 0x0000000109097824 */ /* 0x000fe200078e020b */
[----:B0-----:R-:W-:-:S04]  /*4c10*/  ISETP.NE.U32.AND P0, PT, R28, RZ, PT ;  /* 0x000000ff1c00720c */ /* 0x001fc80003f05070 */
[----:B------:R-:W-:Y:S02]  /*4c20*/  ISETP.NE.AND.EX P0, PT, R29, RZ, PT, P0 ;  /* 0x000000ff1d00720c */ /* 0x000fe40003f05300 */
[----:B------:R-:W0:Y:S01]  /*4c30*/  LDC R20, c[0x0][0x600] ;  /* 0x00018000ff147b82 */ /* 0x000e220000000800 */
[-CC-:B-1----:R-:W-:Y:S01]  /*4c40*/  SHF.R.U64 R14, R8, R10.reuse, R9.reuse ;  /* 0x0000000a080e7219 */ /* 0x182fe20000001209 */
[----:B------:R-:W-:Y:S01]  /*4c50*/  IMAD.MOV.U32 R8, RZ, RZ, -0x1 ;  /* 0xffffffffff087424 */ /* 0x000fe200078e00ff */
[----:B------:R-:W-:-:S05]  /*4c60*/  SHF.R.U32.HI R9, RZ, R10, R9 ;  /* 0x0000000aff097219 */ /* 0x000fca0000011609 */
[----:B------:R-:W1:Y:S01]  /*4c70*/  LDC R26, c[0x0][0x648] ;  /* 0x00019200ff1a7b82 */ /* 0x000e620000000800 */
[-CC-:B--2---:R-:W-:Y:S02]  /*4c80*/  SHF.R.U64 R21, R14, R12.reuse, R9.reuse ;  /* 0x0000000c0e157219 */ /* 0x184fe40000001209 */
[----:B------:R-:W-:-:S05]  /*4c90*/  SHF.R.U32.HI R6, RZ, R12, R9 ;  /* 0x0000000cff067219 */ /* 0x000fca0000011609 */
[----:B------:R-:W2:Y:S01]  /*4ca0*/  LDC R27, c[0x0][0x638] ;  /* 0x00018e00ff1b7b82 */ /* 0x000ea20000000800 */
[-C--:B---3--:R-:W-:Y:S02]  /*4cb0*/  SHF.L.U32 R8, R8, R25.reuse, RZ ;  /* 0x0000001908087219 */ /* 0x088fe400000006ff */
[-CC-:B------:R-:W-:Y:S02]  /*4cc0*/  SHF.R.U64 R23, R21, R25.reuse, R6.reuse ;  /* 0x0000001915177219 */ /* 0x180fe40000001206 */
[----:B------:R-:W-:Y:S02]  /*4cd0*/  LOP3.LUT R32, RZ, R8, RZ, 0x33, !PT ;  /* 0x00000008ff207212 */ /* 0x000fe400078e33ff */
[----:B------:R-:W-:Y:S01]  /*4ce0*/  SHF.R.U32.HI R9, RZ, R25, R6 ;  /* 0x00000019ff097219 */ /* 0x000fe20000011606 */
[----:B------:R-:W3:Y:S01]  /*4cf0*/  LDC R31, c[0x0][0x610] ;  /* 0x00018400ff1f7b82 */ /* 0x000ee20000000800 */
[----:B------:R-:W-:Y:S01]  /*4d00*/  IMAD.MOV.U32 R8, RZ, RZ, R23 ;  /* 0x000000ffff087224 */ /* 0x000fe200078e0017 */
[----:B------:R-:W-:Y:S06]  /*4d10*/  @!P0 BRA `(.L_x_104) ;  /* 0x0000000000288947 */ /* 0x000fec0003800000 */
        /* <DEDUP_REMOVED lines=10> */
.L_x_104:
[----:B------:R-:W-:Y:S02]  /*4dc0*/  ISETP.NE.AND P0, PT, R2, 0x1, PT ;  /* 0x000000010200780c */ /* 0x000fe40003f05270 */
[----:B-1----:R-:W-:Y:S01]  /*4dd0*/  SHF.R.U64 R6, R8, R26, R9 ;  /* 0x0000001a08067219 */ /* 0x002fe20000001209 */
[----:B0-----:R-:W-:Y:S01]  /*4de0*/  VIADD R9, R20, 0xffffffff ;  /* 0xffffffff14097836 */ /* 0x001fe20000000000 */
[----:B------:R-:W-:Y:S02]  /*4df0*/  SHF.L.U32 R30, R30, R25, RZ ;  /* 0x000000191e1e7219 */ /* 0x000fe400000006ff */
[----:B------:R-:W-:Y:S01]  /*4e00*/  LOP3.LUT R5, R21, R32, RZ, 0xc0, !PT ;  /* 0x0000002015057212 */ /* 0x000fe200078ec0ff */
[----:B------:R-:W-:-:S04]  /*4e10*/  IMAD.MOV R8, RZ, RZ, -R6 ;  /* 0x000000ffff087224 */ /* 0x000fc800078e0a06 */
[----:B------:R-:W-:Y:S01]  /*4e20*/  IMAD R6, R30, R6, R5 ;  /* 0x000000061e067224 */ /* 0x000fe200078e0205 */
[----:B------:R-:W-:Y:S01]  /*4e30*/  LOP3.LUT R5, R14, R9, RZ, 0xc0, !PT ;  /* 0x000000090e057212 */ /* 0x000fe200078ec0ff */
[----:B------:R-:W-:Y:S02]  /*4e40*/  @P0 IMAD R3, R7, R24, R4 ;  /* 0x0000001807030224 */ /* 0x000fe400078e0204 */
[----:B--2---:R-:W-:Y:S02]  /*4e50*/  IMAD R4, R8, R27, R23 ;  /* 0x0000001b08047224 */ /* 0x004fe400078e0217 */
[----:B---3--:R-:W-:Y:S02]  /*4e60*/  IMAD R3, R6, R31, R3 ;  /* 0x0000001f06037224 */ /* 0x008fe400078e0203 */
[----:B------:R-:W-:Y:S02]  /*4e70*/  IMAD R4, R4, R20, R5 ;  /* 0x0000001404047224 */ /* 0x000fe400078e0205 */
[----:B------:R-:W-:-:S02]  /*4e80*/  IMAD.MOV.U32 R8, RZ, RZ, 0x1 ;  /* 0x00000001ff087424 */ /* 0x000fc400078e00ff */
[----:B------:R-:W-:Y:S01]  /*4e90*/  IMAD.MOV.U32 R6, RZ, RZ, R22 ;  /* 0x000000ffff067224 */ /* 0x000fe200078e0016 */
[----:B------:R-:W-:Y:S02]  /*4ea0*/  SEL R20, R4, R3, !P0 ;  /* 0x0000000304147207 */ /* 0x000fe40004000000 */
[----:B------:R-:W-:-:S07]  /*4eb0*/  SEL R21, R3, R4, !P0 ;  /* 0x0000000403157207 */ /* 0x000fce0004000000 */
.L_x_102:
[----:B------:R-:W-:-:S08]  /*4ec0*/  NOP ;  /* 0x0000000000007918 */ /* 0x000fd00000000000 */
[----:B------:R-:W0:-:S00]  /*4ed0*/  USETMAXREG.DEALLOC.CTAPOOL 0x28 ;  /* 0x00000028000079c8 */ /* 0x000e0000080e0500 */
[----:B0-----:R-:W-:-:S13]  /*4ee0*/  ISETP.NE.AND P0, PT, R0, RZ, PT ;  /* 0x000000ff0000720c */ /* 0x001fda0003f05270 */
[----:B------:R-:W-:Y:S05]  /*4ef0*/  @P0 EXIT ;  /* 0x000000000000094d */ /* 0x000fea0003800000 */
[----:B------:R-:W-:Y:S01]  /*4f00*/  LOP3.LUT P0, RZ, R8, 0xff, RZ, 0xc0, !PT ;  /* 0x000000ff08ff7812 */ /* 0x000fe2000780c0ff */
[----:B------:R-:W-:Y:S02]  /*4f10*/  IMAD.MOV.U32 R0, RZ, RZ, 0x1 ;  /* 0x00000001ff007424 */ /* 0x000fe400078e00ff */
[----:B------:R-:W-:-:S10]  /*4f20*/  IMAD.MOV.U32 R3, RZ, RZ, RZ ;  /* 0x000000ffff037224 */ /* 0x000fd400078e00ff */
[----:B------:R-:W-:Y:S05]  /*4f30*/  @!P0 BRA `(.L_x_105) ;  /* 0x0000000c00448947 */ /* 0x000fea0003800000 */
[----:B------:R-:W0:Y:S01]  /*4f40*/  LDC R0, c[0x0][0x28c] ;  /* 0x0000a300ff007b82 */ /* 0x000e220000000800 */
[----:B------:R-:W1:Y:S01]  /*4f50*/  S2R R12, SR_CgaCtaId ;  /* 0x00000000000c7919 */ /* 0x000e620000008800 */
[----:B------:R-:W-:Y:S01]  /*4f60*/  ULDC UR5, c[0x0][0x600] ;  /* 0x0001800000057ab9 */ /* 0x000fe20000000800 */
[----:B------:R-:W-:Y:S01]  /*4f70*/  ULDC UR4, c[0x0][0xc] ;  /* 0x0000030000047ab9 */ /* 0x000fe20000000800 */
[----:B------:R-:W-:Y:S01]  /*4f80*/  UIADD3 UR16, UR5, -0x1, URZ ;  /* 0xffffffff05107890 */ /* 0x000fe2000fffe03f */
[----:B------:R-:W-:Y:S01]  /*4f90*/  BSSY B0, `(.L_x_105) ;  /* 0x00000cb000007945 */ /* 0x000fe20003800000 */
[----:B------:R-:W-:Y:S01]  /*4fa0*/  ULDC UR6, c[0x0][0x658] ;  /* 0x0001960000067ab9 */ /* 0x000fe20000000800 */
[----:B------:R-:W-:Y:S01]  /*4fb0*/  ULDC UR5, c[0x0][0x10] ;  /* 0x0000040000057ab9 */ /* 0x000fe20000000800 */
[----:B------:R-:W-:Y:S01]  /*4fc0*/  UMOV UR7, 0xffffffff ;  /* 0xffffffff00077882 */ /* 0x000fe20000000000 */
[----:B------:R-:W-:Y:S01]  /*4fd0*/  UMOV UR8, 0x1 ;  /* 0x0000000100087882 */ /* 0x000fe20000000000 */
[----:B------:R-:W-:Y:S01]  /*4fe0*/  UIMAD.WIDE.U32 UR4, UR4, UR5, URZ ;  /* 0x00000005040472a5 */ /* 0x000fe2000f8e003f */
[----:B------:R-:W-:Y:S01]  /*4ff0*/  IMAD.MOV.U32 R9, RZ, RZ, 0x1 ;  /* 0x00000001ff097424 */ /* 0x000fe200078e00ff */
[----:B------:R-:W-:Y:S01]  /*5000*/  USHF.L.U32 UR7, UR7, UR6, URZ ;  /* 0x0000000607077299 */ /* 0x000fe2000800063f */
[----:B------:R-:W-:Y:S01]  /*5010*/  LOP3.LUT R8, R19, 0x2, RZ, 0xfc, !PT ;  /* 0x0000000213087812 */ /* 0x000fe200078efcff */
[----:B------:R-:W-:-:S02]  /*5020*/  USHF.L.U32 UR18, UR8, UR6, URZ ;  /* 0x0000000608127299 */ /* 0x000fc4000800063f */
[----:B------:R-:W-:Y:S01]  /*5030*/  ULOP3.LUT UR17, URZ, UR7, URZ, 0x33, !UPT ;  /* 0x000000073f117292 */ /* 0x000fe2000f8e333f */
[----:B------:R-:W-:Y:S01]  /*5040*/  ULDC UR6, c[0x0][0x14] ;  /* 0x0000050000067ab9 */ /* 0x000fe20000000800 */
[----:B------:R-:W-:Y:S01]  /*5050*/  ULDC.64 UR22, c[0x0][0x198] ;  /* 0x0000660000167ab9 */ /* 0x000fe20000000a00 */
[----:B------:R-:W-:Y:S02]  /*5060*/  UIMAD.WIDE.U32 UR20, UR4, UR6, URZ ;  /* 0x00000006041472a5 */ /* 0x000fe4000f8e003f */
[----:B------:R-:W-:Y:S01]  /*5070*/  UIMAD UR13, UR5, UR6, URZ ;  /* 0x00000006050d72a4 */ /* 0x000fe2000f8e023f */
[----:B0-----:R-:W-:-:S03]  /*5080*/  VIADD R0, R0, 0x1f ;  /* 0x0000001f00007836 */ /* 0x001fc60000000000 */
[----:B------:R-:W-:Y:S02]  /*5090*/  UIADD3 UR13, UR21, UR13, URZ ;  /* 0x0000000d150d7290 */ /* 0x000fe4000fffe03f */
[----:B------:R-:W-:-:S04]  /*50a0*/  SHF.R.S32.HI R3, RZ, 0x1f, R0 ;  /* 0x0000001fff037819 */ /* 0x000fc80000011400 */
[----:B------:R-:W-:Y:S01]  /*50b0*/  LEA.HI R10, R3, R0, RZ, 0x5 ;  /* 0x00000000030a7211 */ /* 0x000fe200078f28ff */
[C---:B-1----:R-:W-:Y:S02]  /*50c0*/  IMAD.SHL.U32 R11, R12.reuse, 0x8, RZ ;  /* 0x000000080c0b7824 */ /* 0x042fe400078e00ff */
[----:B------:R-:W-:Y:S01]  /*50d0*/  IMAD.SHL.U32 R12, R12, 0x100, RZ ;  /* 0x000001000c0c7824 */ /* 0x000fe200078e00ff */
[----:B------:R-:W-:Y:S01]  /*50e0*/  SHF.R.S32.HI R10, RZ, 0x5, R10 ;  /* 0x00000005ff0a7819 */ /* 0x000fe2000001140a */
[----:B------:R-:W-:Y:S01]  /*50f0*/  IMAD.MOV.U32 R0, RZ, RZ, 0x1 ;  /* 0x00000001ff007424 */ /* 0x000fe200078e00ff */
[----:B------:R-:W-:Y:S01]  /*5100*/  LOP3.LUT R11, R11, 0x38, RZ, 0xc0, !PT ;  /* 0x000000380b0b7812 */ /* 0x000fe200078ec0ff */
[----:B------:R-:W-:Y:S01]  /*5110*/  IMAD.MOV.U32 R3, RZ, RZ, RZ ;  /* 0x000000ffff037224 */ /* 0x000fe200078e00ff */
[----:B------:R-:W-:Y:S01]  /*5120*/  LOP3.LUT R12, R12, 0x700, RZ, 0xc0, !PT ;  /* 0x000007000c0c7812 */ /* 0x000fe200078ec0ff */
[----:B------:R-:W-:-:S07]  /*5130*/  VIADD R13, R10, 0x1 ;  /* 0x000000010a0d7836 */ /* 0x000fce0000000000 */
.L_x_116:
[----:B------:R-:W-:-:S03]  /*5140*/  UMOV UR4, 0xffffffff ;  /* 0xffffffff00047882 */ /* 0x000fc60000000000 */
[----:B------:R-:W-:Y:S05]  /*5150*/  BRA.DIV UR4, `(.L_x_106) ;  /* 0x00000016049c7947 */ /* 0x000fea000b800000 */
[----:B------:R-:W-:-:S13]  /*5160*/  ELECT P6, URZ, PT ;  /* 0x00000000003f782f */ /* 0x000fda00038c0000 */
.L_x_141:
[----:B------:R-:W0:Y:S01]  /*5170*/  LDC R4, c[0x0][0x28c] ;  /* 0x0000a300ff047b82 */ /* 0x000e220000000800 */
[----:B------:R-:W-:Y:S01]  /*5180*/  BSSY B1, `(.L_x_107) ;  /* 0x0000038000017945 */ /* 0x000fe20003800000 */
[----:B0-----:R-:W-:-:S13]  /*5190*/  ISETP.LT.OR P6, PT, R4, 0x1, !P6 ;  /* 0x000000010400780c */ /* 0x001fda00077c1670 */
[----:B------:R-:W-:Y:S05]  /*51a0*/  @P6 BRA `(.L_x_108) ;  /* 0x0000000000d46947 */ /* 0x000fea0003800000 */
[----:B------:R-:W-:Y:S02]  /*51b0*/  IMAD.SHL.U32 R21, R21, 0x80, RZ ;  /* 0x0000008015157824 */ /* 0x000fe400078e00ff */
[----:B------:R-:W-:Y:S02]  /*51c0*/  IMAD R20, R20, 0x40, R11 ;  /* 0x0000004014147824 */ /* 0x000fe400078e020b */
[----:B------:R-:W-:Y:S02]  /*51d0*/  IMAD.MOV.U32 R24, RZ, RZ, RZ ;  /* 0x000000ffff187224 */ /* 0x000fe400078e00ff */
[----:B------:R-:W-:Y:S02]  /*51e0*/  IMAD.MOV.U32 R4, RZ, RZ, R13 ;  /* 0x000000ffff047224 */ /* 0x000fe400078e000d */
[----:B------:R-:W-:Y:S02]  /*51f0*/  IMAD.MOV.U32 R5, RZ, RZ, R0 ;  /* 0x000000ffff057224 */ /* 0x000fe400078e0000 */
[----:B------:R-:W-:-:S07]  /*5200*/  IMAD.MOV.U32 R7, RZ, RZ, R3 ;  /* 0x000000ffff077224 */ /* 0x000fce00078e0003 */
.L_x_111:
[----:B------:R-:W0:Y:S01]  /*5210*/  S2R R15, SR_CgaCtaId ;  /* 0x00000000000f7919 */ /* 0x000e220000008800 */
[----:B------:R-:W-:Y:S02]  /*5220*/  MOV R14, 0x400 ;  /* 0x00000400000e7802 */ /* 0x000fe40000000f00 */
[----:B------:R-:W-:Y:S02]  /*5230*/  LOP3.LUT P1, RZ, R18, 0x7f, RZ, 0xc0, !PT ;  /* 0x0000007f12ff7812 */ /* 0x000fe4000782c0ff */
[----:B0-----:R-:W-:Y:S02]  /*5240*/  LEA R22, R15, R14, 0x18 ;  /* 0x0000000e0f167211 */ /* 0x001fe400078ec0ff */
[----:B------:R-:W-:-:S09]  /*5250*/  SHF.L.U32 R14, R5, 0x1f, RZ ;  /* 0x0000001f050e7819 */ /* 0x000fd200000006ff */
[----:B------:R-:W0:Y:S01]  /*5260*/  @!P1 LDC R15, c[0x0][0x500] ;  /* 0x00014000ff0f9b82 */ /* 0x000e220000000800 */
[----:B------:R-:W-:-:S04]  /*5270*/  IMAD R23, R7, 0x8, R22 ;  /* 0x0000000807177824 */ /* 0x000fc800078e0216 */
[----:B------:R-:W1:Y:S02]  /*5280*/  SYNCS.PHASECHK.TRANS64.TRYWAIT P0, [R23+URZ+0x90], R14 ;  /* 0x0000900e170075a7 */ /* 0x000e64000800017f */
[----:B-1----:R-:W-:Y:S05]  /*5290*/  @!P0 BRA `(.L_x_109) ;  /* 0x00000014006c8947 */ /* 0x002fea0003800000 */
.L_x_142:
[----:B-1----:R-:W-:Y:S01]  /*52a0*/  PRMT R14, R8, 0x9910, RZ ;  /* 0x00009910080e7816 */ /* 0x002fe200000000ff */
[----:B0-----:R0:W-:Y:S03]  /*52b0*/  @!P1 SYNCS.ARRIVE.TRANS64 RZ, [R23+URZ], R15 ;  /* 0x0000000f17ff99a7 */ /* 0x0011e6000800003f */
[----:B------:R-:W-:-:S13]  /*52c0*/  ISETP.NE.AND P0, PT, R14, 0x2, PT ;  /* 0x000000020e00780c */ /* 0x000fda0003f05270 */
[----:B0-----:R-:W-:Y:S05]  /*52d0*/  @P0 BRA `(.L_x_110) ;  /* 0x0000000000040947 */ /* 0x001fea0003800000 */
[----:B------:R-:W-:Y:S01]  /*52e0*/  BPT.TRAP 0x1 ;  /* 0x000000040000795c */ /* 0x000fe20000300000 */
.L_x_110:
[----:B------:R-:W-:Y:S01]  /*52f0*/  IMAD R14, R7, 0x800, R12 ;  /* 0x00000800070e7824 */ /* 0x000fe200078e020c */
[----:B------:R-:W-:Y:S01]  /*5300*/  R2UR UR9, R23 ;  /* 0x00000000170972ca */ /* 0x000fe200000e0000 */
[--C-:B------:R-:W-:Y:S01]  /*5310*/  IMAD R15, R7, 0x2000, R22.reuse ;  /* 0x00002000070f7824 */ /* 0x100fe200078e0216 */
[----:B------:R-:W-:Y:S01]  /*5320*/  UIADD3 UR4, UP0, UR22, 0xf0, URZ ;  /* 0x000000f016047890 */ /* 0x000fe2000ff1e03f */
[----:B------:R-:W-:Y:S01]  /*5330*/  IMAD R14, R14, 0x2, R22 ;  /* 0x000000020e0e7824 */ /* 0x000fe200078e0216 */
[----:B------:R-:W-:Y:S01]  /*5340*/  R2UR UR11, R21 ;  /* 0x00000000150b72ca */ /* 0x000fe200000e0000 */
[----:B------:R-:W-:Y:S01]  /*5350*/  VIADD R4, R4, 0xffffffff ;  /* 0xffffffff04047836 */ /* 0x000fe20000000000 */
[----:B------:R-:W-:Y:S01]  /*5360*/  R2UR UR5, R15 ;  /* 0x000000000f0572ca */ /* 0x000fe200000e0000 */
[----:B------:R-:W-:Y:S01]  /*5370*/  UIADD3 UR24, UP1, UR22, 0x1f0, URZ ;  /* 0x000001f016187890 */ /* 0x000fe2000ff3e03f */
[----:B------:R-:W-:Y:S01]  /*5380*/  R2UR UR8, R14 ;  /* 0x000000000e0872ca */ /* 0x000fe200000e0000 */
[----:B------:R-:W-:Y:S01]  /*5390*/  VIADD R7, R7, 0x1 ;  /* 0x0000000107077836 */ /* 0x000fe20000000000 */
[----:B------:R-:W-:Y:S01]  /*53a0*/  R2UR UR10, R24 ;  /* 0x00000000180a72ca */ /* 0x000fe200000e0000 */
[----:B------:R-:W-:Y:S01]  /*53b0*/  UIADD3.X UR25, URZ, UR23, URZ, UP1, !UPT ;  /* 0x000000173f197290 */ /* 0x000fe20008ffe43f */
[----:B------:R-:W-:Y:S01]  /*53c0*/  R2UR UR12, R6 ;  /* 0x00000000060c72ca */ /* 0x000fe200000e0000 */
[----:B------:R-:W-:Y:S01]  /*53d0*/  UMOV UR6, 0x0 ;  /* 0x0000000000067882 */ /* 0x000fe20000000000 */
[----:B------:R-:W-:Y:S01]  /*53e0*/  R2UR UR19, R20 ;  /* 0x00000000141372ca */ /* 0x000fe200000e0000 */
[----:B------:R-:W-:Y:S01]  /*53f0*/  UMOV UR7, 0x10000000 ;  /* 0x1000000000077882 */ /* 0x000fe20000000000 */
[----:B------:R-:W-:Y:S01]  /*5400*/  ISETP.GT.AND P1, PT, R4, 0x1, PT ;  /* 0x000000010400780c */ /* 0x000fe20003f24270 */
[----:B------:R-:W-:Y:S01]  /*5410*/  UMOV UR26, 0xff0000 ;  /* 0x00ff0000001a7882 */ /* 0x000fe20000000000 */
[C---:B------:R-:W-:Y:S01]  /*5420*/  ISETP.NE.AND P0, PT, R7.reuse, 0x12, PT ;  /* 0x000000120700780c */ /* 0x040fe20003f05270 */
[----:B------:R-:W-:Y:S01]  /*5430*/  UIADD3 UR14, UR5, 0x200, URZ ;  /* 0x00000200050e7890 */ /* 0x000fe2000fffe03f */
[----:B------:R-:W-:Y:S01]  /*5440*/  VIADD R24, R24, 0x20 ;  /* 0x0000002018187836 */ /* 0x000fe20000000000 */
[----:B------:R-:W-:Y:S01]  /*5450*/  UIADD3.X UR5, URZ, UR23, URZ, UP0, !UPT ;  /* 0x000000173f057290 */ /* 0x000fe200087fe43f */
[----:B------:R-:W-:Y:S01]  /*5460*/  SEL R14, RZ, 0x1, P0 ;  /* 0x00000001ff0e7807 */ /* 0x000fe20000000000 */
[----:B------:R-:W-:Y:S01]  /*5470*/  UIADD3 UR15, UR8, 0x24200, URZ ;  /* 0x00024200080f7890 */ /* 0x000fe2000fffe03f */
[----:B------:R-:W-:-:S02]  /*5480*/  SEL R7, R7, RZ, P0 ;  /* 0x000000ff07077207 */ /* 0x000fc40000000000 */
[----:B------:R-:W-:Y:S01]  /*5490*/  UMOV UR8, UR14 ;  /* 0x0000000e00087c82 */ /* 0x000fe20008000000 */
[----:B------:R-:W-:-:S03]  /*54a0*/  LOP3.LUT R5, R5, R14, RZ, 0x3c, !PT ;  /* 0x0000000e05057212 */ /* 0x000fc600078e3cff */
[----:B------:R0:W-:Y:S02]  /*54b0*/  UTMALDG.3D [UR8], [UR4], desc[UR6] ;  /* 0x00000608040075b4 */ /* 0x0001e40008011000 */
[----:B0-----:R-:W-:Y:S01]  /*54c0*/  UMOV UR8, UR15 ;  /* 0x0000000f00087c82 */ /* 0x001fe20008000000 */
[----:B------:R-:W-:Y:S02]  /*54d0*/  UMOV UR11, UR19 ;  /* 0x00000013000b7c82 */ /* 0x000fe40008000000 */
[----:B------:R0:W-:Y:S02]  /*54e0*/  UTMALDG.3D.MULTICAST [UR8], [UR24], UR26, desc[UR6] ;  /* 0x00000608180073b4 */ /* 0x0001e4000801181a */
[----:B0-----:R-:W-:Y:S05]  /*54f0*/  @P1 BRA `(.L_x_111) ;  /* 0xfffffffc00441947 */ /* 0x001fea000383ffff */
.L_x_108:
[----:B------:R-:W-:Y:S05]  /*5500*/  BSYNC B1 ;  /* 0x0000000000017941 */ /* 0x000fea0003800000 */
.L_x_107:
[----:B------:R-:W-:Y:S01]  /*5510*/  LOP3.LUT P1, RZ, R9, 0xff, RZ, 0xc0, !PT ;  /* 0x000000ff09ff7812 */ /* 0x000fe2000782c0ff */
[C---:B------:R-:W-:Y:S01]  /*5520*/  IMAD.IADD R6, R10.reuse, 0x1, R3 ;  /* 0x000000010a067824 */ /* 0x040fe200078e0203 */
[----:B------:R-:W-:Y:S01]  /*5530*/  ULDC.64 UR4, c[0x0][0x650] ;  /* 0x0001940000047ab9 */ /* 0x000fe20000000a00 */
[----:B------:R-:W-:Y:S01]  /*5540*/  ISETP.GE.U32.AND P2, PT, R10, 0x12, PT ;  /* 0x000000120a00780c */ /* 0x000fe20003f46070 */
[----:B------:R-:W-:Y:S01]  /*5550*/  BSSY B1, `(.L_x_112) ;  /* 0x000006c000017945 */ /* 0x000fe20003800000 */
[----:B------:R-:W-:Y:S01]  /*5560*/  IMAD.MOV.U32 R21, RZ, RZ, -0x1 ;  /* 0xffffffffff157424 */ /* 0x000fe200078e00ff */
[----:B------:R-:W-:Y:S01]  /*5570*/  ISETP.GT.U32.AND P0, PT, R6, 0x11, PT ;  /* 0x000000110600780c */ /* 0x000fe20003f04070 */
[----:B------:R-:W-:Y:S01]  /*5580*/  IMAD.MOV.U32 R20, RZ, RZ, -0x1 ;  /* 0xffffffffff147424 */ /* 0x000fe200078e00ff */
[----:B------:R-:W-:Y:S02]  /*5590*/  PRMT R9, RZ, 0x7610, R9 ;  /* 0x00007610ff097816 */ /* 0x000fe40000000009 */
[----:B------:R-:W-:-:S03]  /*55a0*/  ISETP.LT.U32.AND P0, PT, R10, 0x12, P0 ;  /* 0x000000120a00780c */ /* 0x000fc60000701070 */
[----:B------:R-:W0:Y:S01]  /*55b0*/  @P1 S2R R5, SR_CgaCtaId ;  /* 0x0000000000051919 */ /* 0x000e220000008800 */
[----:B------:R-:W-:-:S04]  /*55c0*/  @P1 MOV R4, 0x400 ;  /* 0x0000040000041802 */ /* 0x000fc80000000f00 */
[----:B0-----:R-:W-:Y:S01]  /*55d0*/  @P1 LEA R3, R5, R4, 0x18 ;  /* 0x0000000405031211 */ /* 0x001fe200078ec0ff */
[----:B------:R-:W-:-:S03]  /*55e0*/  IMAD.WIDE.U32 R4, R6, 0x38e38e39, RZ ;  /* 0x38e38e3906047825 */ /* 0x000fc600078e00ff */
[----:B------:R0:W-:Y:S01]  /*55f0*/  @P1 SYNCS.ARRIVE.TRANS64.A1T0 RZ, [R3+URZ+0x138], RZ ;  /* 0x000138ff03ff19a7 */ /* 0x0001e2000810003f */
[----:B------:R-:W-:Y:S02]  /*5600*/  IADD3 R16, P1, R16, UR20, RZ ;  /* 0x0000001410107c10 */ /* 0x000fe4000ff3e0ff */
[----:B------:R-:W-:Y:S02]  /*5610*/  SHF.R.U32.HI R5, RZ, 0x2, R5 ;  /* 0x00000002ff057819 */ /* 0x000fe40000011605 */
[----:B------:R-:W-:Y:S02]  /*5620*/  IADD3.X R17, R17, UR13, RZ, P1, !PT ;  /* 0x0000000d11117c10 */ /* 0x000fe40008ffe4ff */
[----:B------:R-:W-:Y:S02]  /*5630*/  PRMT R4, RZ, 0x7610, R4 ;  /* 0x00007610ff047816 */ /* 0x000fe40000000004 */
[----:B0-----:R-:W-:Y:S02]  /*5640*/  SEL R3, RZ, 0x1, !P0 ;  /* 0x00000001ff037807 */ /* 0x001fe40004000000 */
[----:B------:R-:W-:-:S02]  /*5650*/  ISETP.GE.U32.AND P0, PT, R16, UR4, PT ;  /* 0x0000000410007c0c */ /* 0x000fc4000bf06070 */
[----:B------:R-:W-:Y:S01]  /*5660*/  LOP3.LUT R0, R0, R3, RZ, 0x3c, !PT ;  /* 0x0000000300007212 */ /* 0x000fe200078e3cff */
[----:B------:R-:W-:Y:S01]  /*5670*/  IMAD R3, R5, -0x12, R6 ;  /* 0xffffffee05037824 */ /* 0x000fe200078e0206 */
[----:B------:R-:W-:Y:S01]  /*5680*/  ISETP.GE.U32.AND.EX P0, PT, R17, UR5, PT, P0 ;  /* 0x0000000511007c0c */ /* 0x000fe2000bf06100 */
[----:B------:R-:W-:Y:S01]  /*5690*/  IMAD.MOV.U32 R6, RZ, RZ, -0x1 ;  /* 0xffffffffff067424 */ /* 0x000fe200078e00ff */
[----:B------:R-:W-:-:S11]  /*56a0*/  @P2 LOP3.LUT R0, R0, 0x1, R5, 0x78, !PT ;  /* 0x0000000100002812 */ /* 0x000fd600078e7805 */
[----:B------:R-:W-:Y:S05]  /*56b0*/  @P0 BRA `(.L_x_113) ;  /* 0x0000000400540947 */ /* 0x000fea0003800000 */
[----:B------:R-:W0:Y:S01]  /*56c0*/  S2R R15, SR_CTAID.X ;  /* 0x00000000000f7919 */ /* 0x000e220000002500 */
[----:B------:R-:W-:Y:S01]  /*56d0*/  ULDC.64 UR4, c[0x0][0x628] ;  /* 0x00018a0000047ab9 */ /* 0x000fe20000000a00 */
[----:B------:R-:W-:Y:S01]  /*56e0*/  ULDC UR7, c[0x0][0x630] ;  /* 0x00018c0000077ab9 */ /* 0x000fe20000000800 */
[----:B------:R-:W-:Y:S01]  /*56f0*/  ISETP.NE.U32.AND P0, PT, RZ, UR4, PT ;  /* 0x00000004ff007c0c */ /* 0x000fe2000bf05070 */
[----:B------:R-:W1:Y:S01]  /*5700*/  S2R R20, SR_CTAID.Y ;  /* 0x0000000000147919 */ /* 0x000e620000002600 */
[----:B------:R-:W-:Y:S01]  /*5710*/  ULDC UR8, c[0x0][0x150] ;  /* 0x0000540000087ab9 */ /* 0x000fe20000000800 */
[----:B------:R-:W-:Y:S01]  /*5720*/  IMAD.MOV.U32 R4, RZ, RZ, R16 ;  /* 0x000000ffff047224 */ /* 0x000fe200078e0010 */
[----:B------:R-:W-:Y:S01]  /*5730*/  ISETP.NE.AND.EX P0, PT, RZ, UR5, PT, P0 ;  /* 0x00000005ff007c0c */ /* 0x000fe2000bf05300 */
[----:B------:R-:W-:Y:S01]  /*5740*/  IMAD.MOV.U32 R5, RZ, RZ, R17 ;  /* 0x000000ffff057224 */ /* 0x000fe200078e0011 */
[----:B0-----:R-:W-:-:S11]  /*5750*/  I2FP.F32.U32 R22, R15 ;  /* 0x0000000f00167245 */ /* 0x001fd60000201000 */
[----:B------:R-:W-:Y:S05]  /*5760*/  @!P0 BRA `(.L_x_114) ;  /* 0x0000000000288947 */ /* 0x000fea0003800000 */
[----:B------:R-:W-:Y:S02]  /*5770*/  ULDC UR6, c[0x0][0x634] ;  /* 0x00018d0000067ab9 */ /* 0x000fe40000000800 */
[----:B------:R-:W-:-:S05]  /*5780*/  IADD3 R5, P0, R16, UR6, RZ ;  /* 0x0000000610057c10 */ /* 0x000fca000ff1e0ff */
[----:B------:R-:W-:-:S04]  /*5790*/  IMAD.X R21, RZ, RZ, R17, P0 ;  /* 0x000000ffff157224 */ /* 0x000fc800000e0611 */
[----:B------:R-:W-:-:S04]  /*57a0*/  IMAD.WIDE.U32 R6, R21, UR4, RZ ;  /* 0x0000000415067c25 */ /* 0x000fc8000f8e00ff */
[----:B------:R-:W-:-:S04]  /*57b0*/  IMAD.WIDE.U32 R6, P0, R5, UR5, R6 ;  /* 0x0000000505067c25 */ /* 0x000fc8000f800006 */
[----:B------:R-:W-:-:S04]  /*57c0*/  IMAD.WIDE.U32 R4, R5, UR4, RZ ;  /* 0x0000000405047c25 */ /* 0x000fc8000f8e00ff */
[----:B------:R-:W-:Y:S01]  /*57d0*/  IMAD.MOV.U32 R4, RZ, RZ, R7 ;  /* 0x000000ffff047224 */ /* 0x000fe200078e0007 */
[----:B------:R-:W-:Y:S01]  /*57e0*/  IADD3 RZ, P1, R5, R6, RZ ;  /* 0x0000000605ff7210 */ /* 0x000fe20007f3e0ff */
[----:B------:R-:W-:-:S04]  /*57f0*/  IMAD.X R5, RZ, RZ, RZ, P0 ;  /* 0x000000ffff057224 */ /* 0x000fc800000e06ff */
[----:B------:R-:W-:-:S08]  /*5800*/  IMAD.WIDE.U32.X R4, R21, UR5, R4, P1 ;  /* 0x0000000515047c25 */ /* 0x000fd000088e0404 */
.L_x_114:
[--C-:B------:R-:W-:Y:S01]  /*5810*/  SHF.R.U64 R14, R4, UR7, R5.reuse ;  /* 0x00000007040e7c19 */ /* 0x100fe20008001205 */
[----:B------:R-:W-:Y:S01]  /*5820*/  FMUL R22, R22, UR8 ;  /* 0x0000000816167c20 */ /* 0x000fe20008400000 */
[----:B------:R-:W-:Y:S01]  /*5830*/  SHF.R.U32.HI R4, RZ, UR7, R5 ;  /* 0x00000007ff047c19 */ /* 0x000fe20008011605 */
[----:B------:R-:W0:Y:S01]  /*5840*/  LDC R6, c[0x0][0x144] ;  /* 0x00005100ff067b82 */ /* 0x000e220000000800 */
[----:B------:R-:W-:Y:S01]  /*5850*/  IADD3 R5, P0, RZ, -R14, RZ ;  /* 0x8000000eff057210 */ /* 0x000fe20007f1e0ff */
[----:B------:R-:W-:Y:S01]  /*5860*/  ULDC UR6, c[0x0][0x154] ;  /* 0x0000550000067ab9 */ /* 0x000fe20000000800 */
[----:B-1----:R-:W-:Y:S01]  /*5870*/  I2FP.F32.U32 R7, R20 ;  /* 0x0000001400077245 */ /* 0x002fe20000201000 */
[----:B------:R-:W1:Y:S01]  /*5880*/  F2I.U32.TRUNC.NTZ R22, R22 ;  /* 0x0000001600167305 */ /* 0x000e62000020f000 */
[----:B------:R-:W-:Y:S01]  /*5890*/  ULDC.64 UR4, c[0x0][0x620] ;  /* 0x0001880000047ab9 */ /* 0x000fe20000000a00 */
[----:B------:R-:W-:Y:S01]  /*58a0*/  IMAD.X R4, RZ, RZ, ~R4, P0 ;  /* 0x000000ffff047224 */ /* 0x000fe200000e0e04 */
[----:B------:R-:W-:Y:S01]  /*58b0*/  ISETP.NE.AND P2, PT, R2, 0x1, PT ;  /* 0x000000010200780c */ /* 0x000fe20003f45270 */
[----:B------:R-:W-:Y:S01]  /*58c0*/  FMUL R23, R7, UR6 ;  /* 0x0000000607177c20 */ /* 0x000fe20008400000 */
[----:B------:R-:W2:Y:S01]  /*58d0*/  LDC R25, c[0x0][0x148] ;  /* 0x00005200ff197b82 */ /* 0x000ea20000000800 */
[----:B------:R-:W-:Y:S01]  /*58e0*/  IMAD R4, R4, UR4, RZ ;  /* 0x0000000404047c24 */ /* 0x000fe2000f8e02ff */
[----:B------:R-:W-:-:S02]  /*58f0*/  ULDC.64 UR6, c[0x0][0x640] ;  /* 0x0001900000067ab9 */ /* 0x000fc40000000a00 */
[----:B------:R-:W-:Y:S01]  /*5900*/  ISETP.NE.U32.AND P0, PT, RZ, UR6, PT ;  /* 0x00000006ff007c0c */ /* 0x000fe2000bf05070 */
[----:B------:R-:W3:Y:S01]  /*5910*/  F2I.U32.TRUNC.NTZ R23, R23 ;  /* 0x0000001700177305 */ /* 0x000ee2000020f000 */
[C---:B------:R-:W-:Y:S02]  /*5920*/  IMAD R7, R5.reuse, UR5, R4 ;  /* 0x0000000505077c24 */ /* 0x040fe4000f8e0204 */
[----:B------:R-:W-:Y:S01]  /*5930*/  IMAD.WIDE.U32 R4, R5, UR4, R16 ;  /* 0x0000000405047c25 */ /* 0x000fe2000f8e0010 */
[----:B------:R-:W-:Y:S01]  /*5940*/  ULDC UR4, c[0x0][0x618] ;  /* 0x0001860000047ab9 */ /* 0x000fe20000000800 */
[----:B------:R-:W-:Y:S02]  /*5950*/  ISETP.NE.AND.EX P0, PT, RZ, UR7, PT, P0 ;  /* 0x00000007ff007c0c */ /* 0x000fe4000bf05300 */
[----:B------:R-:W-:Y:S02]  /*5960*/  IMAD.IADD R5, R5, 0x1, R7 ;  /* 0x0000000105057824 */ /* 0x000fe400078e0207 */
[----:B-1----:R-:W-:-:S03]  /*5970*/  IMAD.MOV R22, RZ, RZ, -R22 ;  /* 0x000000ffff167224 */ /* 0x002fc600078e0a16 */
[----:B------:R-:W-:Y:S01]  /*5980*/  SHF.R.U64 R21, R4, UR4, R5 ;  /* 0x0000000404157c19 */ /* 0x000fe20008001205 */
[----:B0-----:R-:W-:Y:S01]  /*5990*/  IMAD R15, R6, R22, R15 ;  /* 0x00000016060f7224 */ /* 0x001fe200078e020f */
[----:B------:R-:W-:Y:S01]  /*59a0*/  SHF.R.U32.HI R4, RZ, UR4, R5 ;  /* 0x00000004ff047c19 */ /* 0x000fe20008011605 */
[----:B------:R-:W-:Y:S01]  /*59b0*/  ULDC UR4, c[0x0][0x608] ;  /* 0x0001820000047ab9 */ /* 0x000fe20000000800 */
[----:B---3--:R-:W-:Y:S02]  /*59c0*/  IMAD.MOV R6, RZ, RZ, -R23 ;  /* 0x000000ffff067224 */ /* 0x008fe400078e0a17 */
[--C-:B------:R-:W-:Y:S02]  /*59d0*/  SHF.R.U64 R22, R21, UR4, R4.reuse ;  /* 0x0000000415167c19 */ /* 0x100fe40008001204 */
[----:B------:R-:W-:Y:S01]  /*59e0*/  SHF.R.U32.HI R5, RZ, UR4, R4 ;  /* 0x00000004ff057c19 */ /* 0x000fe20008011604 */
[----:B------:R-:W-:Y:S01]  /*59f0*/  ULDC UR4, c[0x0][0x658] ;  /* 0x0001960000047ab9 */ /* 0x000fe20000000800 */
[----:B--2---:R-:W-:-:S02]  /*5a00*/  @P2 IMAD R15, R25, R6, R20 ;  /* 0x00000006190f2224 */ /* 0x004fc400078e0214 */
[--C-:B------:R-:W-:Y:S02]  /*5a10*/  SHF.R.U64 R20, R22, UR4, R5.reuse ;  /* 0x0000000416147c19 */ /* 0x100fe40008001205 */
[----:B------:R-:W-:-:S03]  /*5a20*/  SHF.R.U32.HI R23, RZ, UR4, R5 ;  /* 0x00000004ff177c19 */ /* 0x000fc60008011605 */
[----:B------:R-:W-:Y:S02]  /*5a30*/  IMAD.MOV.U32 R6, RZ, RZ, R20 ;  /* 0x000000ffff067224 */ /* 0x000fe400078e0014 */
[----:B------:R-:W-:Y:S01]  /*5a40*/  IMAD.MOV.U32 R5, RZ, RZ, R23 ;  /* 0x000000ffff057224 */ /* 0x000fe200078e0017 */
[----:B------:R-:W-:Y:S06]  /*5a50*/  @!P0 BRA `(.L_x_115) ;  /* 0x00000000002c8947 */ /* 0x000fec0003800000 */
        /* <DEDUP_REMOVED lines=9> */
[----:B------:R-:W-:-:S04]  /*5af0*/  IMAD.WIDE.U32.X R4, R23, UR7, R4, P1 ;  /* 0x0000000717047c25 */ /* 0x000fc800088e0404 */
[----:B------:R-:W-:-:S07]  /*5b00*/  IMAD.MOV.U32 R6, RZ, RZ, R4 ;  /* 0x000000ffff067224 */ /* 0x000fce00078e0004 */
.L_x_115:
[----:B------:R-:W-:Y:S01]  /*5b10*/  ULDC UR4, c[0x0][0x648] ;  /* 0x0001920000047ab9 */ /* 0x000fe20000000800 */
[----:B------:R-:W-:Y:S01]  /*5b20*/  LOP3.LUT R4, R22, UR17, RZ, 0xc0, !PT ;  /* 0x0000001116047c12 */ /* 0x000fe2000f8ec0ff */
[----:B------:R-:W-:Y:S01]  /*5b30*/  ULDC UR5, c[0x0][0x610] ;  /* 0x0001840000057ab9 */ /* 0x000fe20000000800 */
[----:B------:R-:W-:Y:S01]  /*5b40*/  SHF.R.U64 R5, R6, UR4, R5 ;  /* 0x0000000406057c19 */ /* 0x000fe20008001205 */
[----:B------:R-:W-:Y:S01]  /*5b50*/  ULDC UR4, c[0x0][0x638] ;  /* 0x00018e0000047ab9 */ /* 0x000fe20000000800 */
[----:B------:R-:W-:-:S03]  /*5b60*/  LOP3.LUT R21, R21, UR16, RZ, 0xc0, !PT ;  /* 0x0000001015157c12 */ /* 0x000fc6000f8ec0ff */
[----:B------:R-:W-:Y:S02]  /*5b70*/  IMAD.MOV R7, RZ, RZ, -R5 ;  /* 0x000000ffff077224 */ /* 0x000fe400078e0a05 */
[----:B------:R-:W-:Y:S02]  /*5b80*/  IMAD R4, R5, UR18, R4 ;  /* 0x0000001205047c24 */ /* 0x000fe4000f8e0204 */
[----:B------:R-:W-:Y:S01]  /*5b90*/  IMAD R20, R7, UR4, R20 ;  /* 0x0000000407147c24 */ /* 0x000fe2000f8e0214 */
[----:B------:R-:W-:Y:S01]  /*5ba0*/  ULDC UR4, c[0x0][0x600] ;  /* 0x0001800000047ab9 */ /* 0x000fe20000000800 */
[----:B------:R-:W-:Y:S02]  /*5bb0*/  IMAD R15, R4, UR5, R15 ;  /* 0x00000005040f7c24 */ /* 0x000fe4000f8e020f */
[----:B------:R-:W-:Y:S02]  /*5bc0*/  IMAD R6, R20, UR4, R21 ;  /* 0x0000000414067c24 */ /* 0x000fe4000f8e0215 */
[----:B------:R-:W-:-:S03]  /*5bd0*/  IMAD.MOV.U32 R4, RZ, RZ, 0x1 ;  /* 0x00000001ff047424 */ /* 0x000fc600078e00ff */
[----:B------:R-:W-:Y:S02]  /*5be0*/  SEL R20, R6, R15, !P2 ;  /* 0x0000000f06147207 */ /* 0x000fe40005000000 */
[----:B------:R-:W-:Y:S01]  /*5bf0*/  SEL R21, R15, R6, !P2 ;  /* 0x000000060f157207 */ /* 0x000fe20005000000 */
[----:B------:R-:W-:-:S07]  /*5c00*/  IMAD.MOV.U32 R6, RZ, RZ, R14 ;  /* 0x000000ffff067224 */ /* 0x000fce00078e000e */
.L_x_113:
[----:B------:R-:W-:Y:S05]  /*5c10*/  BSYNC B1 ;  /* 0x0000000000017941 */ /* 0x000fea0003800000 */
.L_x_112:
[----:B------:R-:W-:-:S13]  /*5c20*/  LOP3.LUT P0, RZ, R4, 0xff, RZ, 0xc0, !PT ;  /* 0x000000ff04ff7812 */ /* 0x000fda000780c0ff */
[----:B------:R-:W-:Y:S05]  /*5c30*/  @P0 BRA `(.L_x_116) ;  /* 0xfffffff400400947 */ /* 0x000fea000383ffff */
[----:B------:R-:W-:Y:S05]  /*5c40*/  BSYNC B0 ;  /* 0x0000000000007941 */ /* 0x000fea0003800000 */
.L_x_105:
[----:B------:R-:W-:-:S03]  /*5c50*/  UMOV UR4, 0xffffffff ;  /* 0xffffffff00047882 */ /* 0x000fc60000000000 */
[----:B------:R-:W-:Y:S05]  /*5c60*/  BRA.DIV UR4, `(.L_x_117) ;  /* 0x0000000e040c7947 */ /* 0x000fea000b800000 */
[----:B------:R-:W-:-:S13]  /*5c70*/  ELECT P6, URZ, PT ;  /* 0x00000000003f782f */ /* 0x000fda00038c0000 */
.L_x_145:
[----:B------:R-:W-:Y:S04]  /*5c80*/  BSSY B0, `(.L_x_118) ;  /* 0x00000a9000007945 */ /* 0x000fe80003800000 */
[----:B------:R-:W-:Y:S05]  /*5c90*/  @!P6 BRA `(.L_x_119) ;  /* 0x00000008009ce947 */ /* 0x000fea0003800000 */
[----:B------:R-:W-:-:S04]  /*5ca0*/  LOP3.LUT R19, R19, 0x2, RZ, 0xfc, !PT ;  /* 0x0000000213137812 */ /* 0x000fc800078efcff */
[----:B------:R-:W-:-:S13]  /*5cb0*/  ISETP.NE.AND P0, PT, R19, 0x3, PT ;  /* 0x000000031300780c */ /* 0x000fda0003f05270 */
[----:B------:R-:W-:Y:S05]  /*5cc0*/  @!P0 BRA `(.L_x_120) ;  /* 0x0000000000048947 */ /* 0x000fea0003800000 */
[----:B------:R-:W-:Y:S01]  /*5cd0*/  BPT.TRAP 0x1 ;  /* 0x000000040000795c */ /* 0x000fe20000300000 */
.L_x_120:
[----:B------:R-:W0:Y:S01]  /*5ce0*/  S2R R5, SR_CgaCtaId ;  /* 0x0000000000057919 */ /* 0x000e220000008800 */
[----:B------:R-:W-:Y:S02]  /*5cf0*/  MOV R2, 0x400 ;  /* 0x0000040000027802 */ /* 0x000fe40000000f00 */
[----:B------:R-:W-:Y:S02]  /*5d00*/  SHF.L.U32 R4, R0, 0x1f, RZ ;  /* 0x0000001f00047819 */ /* 0x000fe400000006ff */
[----:B0-----:R-:W-:-:S05]  /*5d10*/  LEA R2, R5, R2, 0x18 ;  /* 0x0000000205027211 */ /* 0x001fca00078ec0ff */
[----:B------:R-:W-:-:S04]  /*5d20*/  VIADD R2, R2, 0x90 ;  /* 0x0000009002027836 */ /* 0x000fc80000000000 */
[C---:B------:R-:W-:Y:S02]  /*5d30*/  IMAD R7, R3.reuse, 0x8, R2 ;  /* 0x0000000803077824 */ /* 0x040fe400078e0202 */
[----:B------:R-:W-:Y:S02]  /*5d40*/  VIADD R3, R3, 0x1 ;  /* 0x0000000103037836 */ /* 0x000fe40000000000 */
[----:B------:R-:W0:Y:S03]  /*5d50*/  SYNCS.PHASECHK.TRANS64.TRYWAIT P0, [R7+URZ], R4 ;  /* 0x00000004070075a7 */ /* 0x000e26000800017f */
[----:B------:R-:W-:-:S04]  /*5d60*/  ISETP.NE.AND P1, PT, R3, 0x12, PT ;  /* 0x000000120300780c */ /* 0x000fc80003f25270 */
[----:B------:R-:W-:Y:S02]  /*5d70*/  SEL R5, RZ, 0x1, P1 ;  /* 0x00000001ff057807 */ /* 0x000fe40000800000 */
[----:B------:R-:W-:Y:S02]  /*5d80*/  SEL R3, R3, RZ, P1 ;  /* 0x000000ff03037207 */ /* 0x000fe40000800000 */
[----:B------:R-:W-:-:S03]  /*5d90*/  LOP3.LUT R6, R0, R5, RZ, 0x3c, !PT ;  /* 0x0000000500067212 */ /* 0x000fc600078e3cff */
[----:B------:R-:W-:Y:S01]  /*5da0*/  IMAD R8, R3, 0x8, R2 ;  /* 0x0000000803087824 */ /* 0x000fe200078e0202 */
[----:B------:R-:W-:Y:S01]  /*5db0*/  SHF.L.U32 R5, R6, 0x1f, RZ ;  /* 0x0000001f06057819 */ /* 0x000fe200000006ff */
[----:B0-----:R-:W-:Y:S06]  /*5dc0*/  @!P0 BRA `(.L_x_121) ;  /* 0x0000000800d48947 */ /* 0x001fec0003800000 */
.L_x_146:
[----:B------:R-:W1:Y:S01]  /*5dd0*/  SYNCS.PHASECHK.TRANS64.TRYWAIT P0, [R8+URZ], R5 ;  /* 0x00000005080075a7 */ /* 0x000e62000800017f */
[----:B------:R-:W-:-:S05]  /*5de0*/  VIADD R0, R3, 0x1 ;  /* 0x0000000103007836 */ /* 0x000fca0000000000 */
[----:B------:R-:W-:-:S04]  /*5df0*/  ISETP.NE.AND P1, PT, R0, 0x12, PT ;  /* 0x000000120000780c */ /* 0x000fc80003f25270 */
[----:B------:R-:W-:Y:S02]  /*5e00*/  SEL R3, RZ, 0x1, P1 ;  /* 0x00000001ff037807 */ /* 0x000fe40000800000 */
[----:B0-----:R-:W-:Y:S02]  /*5e10*/  SEL R7, R0, RZ, P1 ;  /* 0x000000ff00077207 */ /* 0x001fe40000800000 */
[----:B------:R-:W-:-:S03]  /*5e20*/  LOP3.LUT R6, R6, R3, RZ, 0x3c, !PT ;  /* 0x0000000306067212 */ /* 0x000fc600078e3cff */
[----:B------:R-:W-:Y:S01]  /*5e30*/  IMAD R9, R7, 0x8, R2 ;  /* 0x0000000807097824 */ /* 0x000fe200078e0202 */
[----:B------:R-:W-:Y:S01]  /*5e40*/  SHF.L.U32 R4, R6, 0x1f, RZ ;  /* 0x0000001f06047819 */ /* 0x000fe200000006ff */
[----:B-1----:R-:W-:Y:S06]  /*5e50*/  @!P0 BRA `(.L_x_122) ;  /* 0x0000000800c48947 */ /* 0x002fec0003800000 */
.L_x_147:
[----:B------:R-:W1:Y:S01]  /*5e60*/  SYNCS.PHASECHK.TRANS64.TRYWAIT P0, [R9+URZ], R4 ;  /* 0x00000004090075a7 */ /* 0x000e62000800017f */
[----:B------:R-:W-:-:S05]  /*5e70*/  VIADD R0, R7, 0x1 ;  /* 0x0000000107007836 */ /* 0x000fca0000000000 */
[----:B------:R-:W-:-:S04]  /*5e80*/  ISETP.NE.AND P1, PT, R0, 0x12, PT ;  /* 0x000000120000780c */ /* 0x000fc80003f25270 */
[----:B------:R-:W-:Y:S02]  /*5e90*/  SEL R3, RZ, 0x1, P1 ;  /* 0x00000001ff037807 */ /* 0x000fe40000800000 */
[----:B------:R-:W-:Y:S02]  /*5ea0*/  SEL R7, R0, RZ, P1 ;  /* 0x000000ff00077207 */ /* 0x000fe40000800000 */
[----:B------:R-:W-:-:S03]  /*5eb0*/  LOP3.LUT R6, R6, R3, RZ, 0x3c, !PT ;  /* 0x0000000306067212 */ /* 0x000fc600078e3cff */
[----:B0-----:R-:W-:Y:S01]  /*5ec0*/  IMAD R8, R7, 0x8, R2 ;  /* 0x0000000807087824 */ /* 0x001fe200078e0202 */
[----:B------:R-:W-:Y:S01]  /*5ed0*/  SHF.L.U32 R5, R6, 0x1f, RZ ;  /* 0x0000001f06057819 */ /* 0x000fe200000006ff */
[----:B-1----:R-:W-:Y:S06]  /*5ee0*/  @!P0 BRA `(.L_x_123) ;  /* 0x0000000800b48947 */ /* 0x002fec0003800000 */
.L_x_148:
        /* <DEDUP_REMOVED lines=9> */
.L_x_149:
        /* <DEDUP_REMOVED lines=9> */
.L_x_150:
        /* <DEDUP_REMOVED lines=9> */
.L_x_151:
        /* <DEDUP_REMOVED lines=9> */
.L_x_152:
        /* <DEDUP_REMOVED lines=9> */
.L_x_153:
        /* <DEDUP_REMOVED lines=9> */
.L_x_154:
        /* <DEDUP_REMOVED lines=9> */
.L_x_155:
        /* <DEDUP_REMOVED lines=9> */
.L_x_156:
        /* <DEDUP_REMOVED lines=9> */
.L_x_157:
        /* <DEDUP_REMOVED lines=9> */
.L_x_158:
        /* <DEDUP_REMOVED lines=9> */
.L_x_159:
        /* <DEDUP_REMOVED lines=9> */
.L_x_160:
[----:B------:R-:W1:Y:S01]  /*65b0*/  SYNCS.PHASECHK.TRANS64.TRYWAIT P0, [R8+URZ], R5 ;  /* 0x00000005080075a7 */ /* 0x000e62000800017f */
[----:B------:R-:W-:-:S05]  /*65c0*/  VIADD R0, R7, 0x1 ;  /* 0x0000000107007836 */ /* 0x000fca0000000000 */
[----:B------:R-:W-:-:S04]  /*65d0*/  ISETP.NE.AND P1, PT, R0, 0x12, PT ;  /* 0x000000120000780c */ /* 0x000fc80003f25270 */
[----:B------:R-:W-:Y:S02]  /*65e0*/  SEL R3, RZ, 0x1, P1 ;  /* 0x00000001ff037807 */ /* 0x000fe40000800000 */
[----:B------:R-:W-:Y:S02]  /*65f0*/  SEL R7, R0, RZ, P1 ;  /* 0x000000ff00077207 */ /* 0x000fe40000800000 */
[----:B0-----:R-:W-:-:S03]  /*6600*/  LOP3.LUT R9, R6, R3, RZ, 0x3c, !PT ;  /* 0x0000000306097212 */ /* 0x001fc600078e3cff */
[----:B------:R-:W-:Y:S01]  /*6610*/  IMAD R11, R7, 0x8, R2 ;  /* 0x00000008070b7824 */ /* 0x000fe200078e0202 */
[----:B------:R-:W-:Y:S01]  /*6620*/  SHF.L.U32 R6, R9, 0x1f, RZ ;  /* 0x0000001f09067819 */ /* 0x000fe200000006ff */
[----:B-1----:R-:W-:Y:S06]  /*6630*/  @!P0 BRA `(.L_x_136) ;  /* 0x0000000400e48947 */ /* 0x002fec0003800000 */
.L_x_161:
[----:B------:R-:W1:Y:S01]  /*6640*/  SYNCS.PHASECHK.TRANS64.TRYWAIT P0, [R11+URZ], R6 ;  /* 0x000000060b0075a7 */ /* 0x000e62000800017f */
[----:B------:R-:W-:-:S05]  /*6650*/  VIADD R0, R7, 0x1 ;  /* 0x0000000107007836 */ /* 0x000fca0000000000 */
[----:B------:R-:W-:-:S04]  /*6660*/  ISETP.NE.AND P1, PT, R0, 0x12, PT ;  /* 0x000000120000780c */ /* 0x000fc80003f25270 */
[----:B------:R-:W-:Y:S02]  /*6670*/  SEL R4, RZ, 0x1, P1 ;  /* 0x00000001ff047807 */ /* 0x000fe40000800000 */
[----:B------:R-:W-:Y:S02]  /*6680*/  SEL R3, R0, RZ, P1 ;  /* 0x000000ff00037207 */ /* 0x000fe40000800000 */
[----:B------:R-:W-:Y:S01]  /*6690*/  LOP3.LUT R0, R9, R4, RZ, 0x3c, !PT ;  /* 0x0000000409007212 */ /* 0x000fe200078e3cff */
[----:B-1----:R-:W-:Y:S06]  /*66a0*/  @!P0 BRA `(.L_x_137) ;  /* 0x0000000400dc8947 */ /* 0x002fec0003800000 */
.L_x_162:
[----:B------:R-:W-:Y:S01]  /*66b0*/  IMAD R3, R3, 0x8, R2 ;  /* 0x0000000803037824 */ /* 0x000fe200078e0202 */
[----:B------:R-:W-:-:S07]  /*66c0*/  SHF.L.U32 R0, R0, 0x1f, RZ ;  /* 0x0000001f00007819 */ /* 0x000fce00000006ff */
.L_x_138:
[----:B--2---:R2:W3:Y:S02]  /*66d0*/  SYNCS.PHASECHK.TRANS64.TRYWAIT P0, [R3+URZ], R0 ;  /* 0x00000000030075a7 */ /* 0x0044e4000800017f */
[----:B---3--:R-:W-:Y:S05]  /*66e0*/  @!P0 NANOSLEEP.SYNCS 0x989680 ;  /* 0x009896800000895d */ /* 0x008fea0003900000 */
[----:B------:R-:W3:Y:S02]  /*66f0*/  @!P0 SYNCS.PHASECHK.TRANS64 P0, [R3+URZ], R0 ;  /* 0x00000000030085a7 */ /* 0x000ee4000800007f */
[----:B---3--:R-:W-:Y:S05]  /*6700*/  @!P0 BRA `(.L_x_138) ;  /* 0xfffffffc00f08947 */ /* 0x008fea000383ffff */
.L_x_119:
[----:B------:R-:W-:Y:S05]  /*6710*/  BSYNC B0 ;  /* 0x0000000000007941 */ /* 0x000fea0003800000 */
.L_x_118:
[----:B------:R-:W-:Y:S05]  /*6720*/  EXIT ;  /* 0x000000000000794d */ /* 0x000fea0003800000 */
.L_x_22:
[----:B---3--:R3:W4:Y:S02]  /*6730*/  SYNCS.PHASECHK.TRANS64.TRYWAIT P1, [R3+URZ], R0 ;  /* 0x00000000030075a7 */ /* 0x008724000802017f */
[----:B----4-:R-:W-:Y:S05]  /*6740*/  @!P1 NANOSLEEP.SYNCS 0x989680 ;  /* 0x009896800000995d */ /* 0x010fea0003900000 */
[----:B------:R-:W4:Y:S02]  /*6750*/  @!P1 SYNCS.PHASECHK.TRANS64 P1, [R3+URZ], R0 ;  /* 0x00000000030095a7 */ /* 0x000f24000802007f */
[----:B----4-:R-:W-:Y:S05]  /*6760*/  @!P1 BRA `(.L_x_22) ;  /* 0xfffffffc00f09947 */ /* 0x010fea000383ffff */
[----:B------:R-:W-:Y:S05]  /*6770*/  BRA `(.L_x_21) ;  /* 0xffffffac00e07947 */ /* 0x000fea000383ffff */
.L_x_27:
[----:B-1----:R1:W2:Y:S02]  /*6780*/  SYNCS.PHASECHK.TRANS64.TRYWAIT P1, [R5+URZ], R4 ;  /* 0x00000004050075a7 */ /* 0x0022a4000802017f */
[----:B--2---:R-:W-:Y:S05]  /*6790*/  @!P1 NANOSLEEP.SYNCS 0x989680 ;  /* 0x009896800000995d */ /* 0x004fea0003900000 */
[----:B------:R-:W2:Y:S02]  /*67a0*/  @!P1 SYNCS.PHASECHK.TRANS64 P1, [R5+URZ], R4 ;  /* 0x00000004050095a7 */ /* 0x000ea4000802007f */
[----:B--2---:R-:W-:Y:S05]  /*67b0*/  @!P1 BRA `(.L_x_27) ;  /* 0xfffffffc00f09947 */ /* 0x004fea000383ffff */
[----:B------:R-:W-:Y:S05]  /*67c0*/  BRA `(.L_x_26) ;  /* 0xffffffb000907947 */ /* 0x000fea000383ffff */
.L_x_106:
[----:B------:R-:W-:Y:S01]  /*67d0*/  BSSY B1, `(.L_x_139) ;  /* 0x0000006000017945 */ /* 0x000fe20003800000 */
[----:B------:R-:W-:-:S07]  /*67e0*/  IMAD.MOV.U32 R15, RZ, RZ, -0x1 ;  /* 0xffffffffff0f7424 */ /* 0x000fce00078e00ff */
[----:B------:R-:W-:Y:S05]  /*67f0*/  WARPSYNC.COLLECTIVE R15, `(.L_x_140) ;  /* 0x000000000f0c7348 */ /* 0x000fea0003c00000 */
[----:B------:R-:W-:Y:S02]  /*6800*/  ELECT P6, UR62, PT ;  /* 0x00000000003e782f */ /* 0x000fe400038c0000 */
[----:B------:R-:W-:Y:S01]  /*6810*/  MOV R14, UR62 ;  /* 0x0000003e000e7c02 */ /* 0x000fe20008000f00 */
[----:B------:R-:W-:Y:S10]  /*6820*/  ENDCOLLECTIVE ;  /* 0x000000000000791b */ /* 0x000ff40003800000 */
.L_x_140:
[----:B------:R-:W-:Y:S05]  /*6830*/  BSYNC B1 ;  /* 0x0000000000017941 */ /* 0x000fea0003800000 */
.L_x_139:
[----:B------:R-:W-:Y:S05]  /*6840*/  BRA `(.L_x_141) ;  /* 0xffffffe800487947 */ /* 0x000fea000383ffff */
.L_x_109:
[----:B-1----:R1:W2:Y:S02]  /*6850*/  SYNCS.PHASECHK.TRANS64.TRYWAIT P0, [R23+URZ+0x90], R14 ;  /* 0x0000900e170075a7 */ /* 0x0022a4000800017f */
[----:B--2---:R-:W-:Y:S05]  /*6860*/  @!P0 NANOSLEEP.SYNCS 0x989680 ;  /* 0x009896800000895d */ /* 0x004fea0003900000 */
[----:B------:R-:W2:Y:S02]  /*6870*/  @!P0 SYNCS.PHASECHK.TRANS64 P0, [R23+URZ+0x90], R14 ;  /* 0x0000900e170085a7 */ /* 0x000ea4000800007f */
[----:B--2---:R-:W-:Y:S05]  /*6880*/  @!P0 BRA `(.L_x_109) ;  /* 0xfffffffc00f08947 */ /* 0x004fea000383ffff */
[----:B------:R-:W-:Y:S05]  /*6890*/  BRA `(.L_x_142) ;  /* 0xffffffe800807947 */ /* 0x000fea000383ffff */
.L_x_117:
[----:B------:R-:W-:Y:S01]  /*68a0*/  BSSY B0, `(.L_x_143) ;  /* 0x0000006000007945 */ /* 0x000fe20003800000 */
[----:B------:R-:W-:-:S07]  /*68b0*/  IMAD.MOV.U32 R15, RZ, RZ, -0x1 ;  /* 0xffffffffff0f7424 */ /* 0x000fce00078e00ff */
[----:B------:R-:W-:Y:S05]  /*68c0*/  WARPSYNC.COLLECTIVE R15, `(.L_x_144) ;  /* 0x000000000f0c7348 */ /* 0x000fea0003c00000 */
[----:B------:R-:W-:Y:S02]  /*68d0*/  ELECT P6, UR62, PT ;  /* 0x00000000003e782f */ /* 0x000fe400038c0000 */
[----:B------:R-:W-:Y:S01]  /*68e0*/  MOV R14, UR62 ;  /* 0x0000003e000e7c02 */ /* 0x000fe20008000f00 */
[----:B------:R-:W-:Y:S10]  /*68f0*/  ENDCOLLECTIVE ;  /* 0x000000000000791b */ /* 0x000ff40003800000 */
.L_x_144:
[----:B------:R-:W-:Y:S05]  /*6900*/  BSYNC B0 ;  /* 0x0000000000007941 */ /* 0x000fea0003800000 */
.L_x_143:
[----:B------:R-:W-:Y:S05]  /*6910*/  BRA `(.L_x_145) ;  /* 0xfffffff000d87947 */ /* 0x000fea000383ffff */
.L_x_121:
[----:B0-----:R0:W1:Y:S02]  /*6920*/  SYNCS.PHASECHK.TRANS64.TRYWAIT P0, [R7+URZ], R4 ;  /* 0x00000004070075a7 */ /* 0x001064000800017f */
[----:B-1----:R-:W-:Y:S05]  /*6930*/  @!P0 NANOSLEEP.SYNCS 0x989680 ;  /* 0x009896800000895d */ /* 0x002fea0003900000 */
[----:B------:R-:W1:Y:S02]  /*6940*/  @!P0 SYNCS.PHASECHK.TRANS64 P0, [R7+URZ], R4 ;  /* 0x00000004070085a7 */ /* 0x000e64000800007f */
[----:B-1----:R-:W-:Y:S05]  /*6950*/  @!P0 BRA `(.L_x_121) ;  /* 0xfffffffc00f08947 */ /* 0x002fea000383ffff */
[----:B------:R-:W-:Y:S05]  /*6960*/  BRA `(.L_x_146) ;  /* 0xfffffff400187947 */ /* 0x000fea000383ffff */
.L_x_122:
[----:B0-----:R0:W1:Y:S02]  /*6970*/  SYNCS.PHASECHK.TRANS64.TRYWAIT P0, [R8+URZ], R5 ;  /* 0x00000005080075a7 */ /* 0x001064000800017f */
[----:B-1----:R-:W-:Y:S05]  /*6980*/  @!P0 NANOSLEEP.SYNCS 0x989680 ;  /* 0x009896800000895d */ /* 0x002fea0003900000 */
[----:B------:R-:W1:Y:S02]  /*6990*/  @!P0 SYNCS.PHASECHK.TRANS64 P0, [R8+URZ], R5 ;  /* 0x00000005080085a7 */ /* 0x000e64000800007f */
[----:B-1----:R-:W-:Y:S05]  /*69a0*/  @!P0 BRA `(.L_x_122) ;  /* 0xfffffffc00f08947 */ /* 0x002fea000383ffff */
[----:B------:R-:W-:Y:S05]  /*69b0*/  BRA `(.L_x_147) ;  /* 0xfffffff400287947 */ /* 0x000fea000383ffff */
.L_x_123:
[----:B0-----:R0:W1:Y:S02]  /*69c0*/  SYNCS.PHASECHK.TRANS64.TRYWAIT P0, [R9+URZ], R4 ;  /* 0x00000004090075a7 */ /* 0x001064000800017f */
[----:B-1----:R-:W-:Y:S05]  /*69d0*/  @!P0 NANOSLEEP.SYNCS 0x989680 ;  /* 0x009896800000895d */ /* 0x002fea0003900000 */
[----:B------:R-:W1:Y:S02]  /*69e0*/  @!P0 SYNCS.PHASECHK.TRANS64 P0, [R9+URZ], R4 ;  /* 0x00000004090085a7 */ /* 0x000e64000800007f */
[----:B-1----:R-:W-:Y:S05]  /*69f0*/  @!P0 BRA `(.L_x_123) ;  /* 0xfffffffc00f08947 */ /* 0x002fea000383ffff */
[----:B------:R-:W-:Y:S05]  /*6a00*/  BRA `(.L_x_148) ;  /* 0xfffffff400387947 */ /* 0x000fea000383ffff */
.L_x_124:
[----:B0-----:R0:W1:Y:S02]  /*6a10*/  SYNCS.PHASECHK.TRANS64.TRYWAIT P0, [R8+URZ], R5 ;  /* 0x00000005080075a7 */ /* 0x001064000800017f */
[----:B-1----:R-:W-:Y:S05]  /*6a20*/  @!P0 NANOSLEEP.SYNCS 0x989680 ;  /* 0x009896800000895d */ /* 0x002fea0003900000 */
[----:B------:R-:W1:Y:S02]  /*6a30*/  @!P0 SYNCS.PHASECHK.TRANS64 P0, [R8+URZ], R5 ;  /* 0x00000005080085a7 */ /* 0x000e64000800007f */
[----:B-1----:R-:W-:Y:S05]  /*6a40*/  @!P0 BRA `(.L_x_124) ;  /* 0xfffffffc00f08947 */ /* 0x002fea000383ffff */
[----:B------:R-:W-:Y:S05]  /*6a50*/  BRA `(.L_x_149) ;  /* 0xfffffff400487947 */ /* 0x000fea000383ffff */
.L_x_125:
[----:B0-----:R0:W1:Y:S02]  /*6a60*/  SYNCS.PHASECHK.TRANS64.TRYWAIT P0, [R9+URZ], R4 ;  /* 0x00000004090075a7 */ /* 0x001064000800017f */
[----:B-1----:R-:W-:Y:S05]  /*6a70*/  @!P0 NANOSLEEP.SYNCS 0x989680 ;  /* 0x009896800000895d */ /* 0x002fea0003900000 */
[----:B------:R-:W1:Y:S02]  /*6a80*/  @!P0 SYNCS.PHASECHK.TRANS64 P0, [R9+URZ], R4 ;  /* 0x00000004090085a7 */ /* 0x000e64000800007f */
[----:B-1----:R-:W-:Y:S05]  /*6a90*/  @!P0 BRA `(.L_x_125) ;  /* 0xfffffffc00f08947 */ /* 0x002fea000383ffff */
[----:B------:R-:W-:Y:S05]  /*6aa0*/  BRA `(.L_x_150) ;  /* 0xfffffff400587947 */ /* 0x000fea000383ffff */
.L_x_126:
[----:B0-----:R0:W1:Y:S02]  /*6ab0*/  SYNCS.PHASECHK.TRANS64.TRYWAIT P0, [R8+URZ], R5 ;  /* 0x00000005080075a7 */ /* 0x001064000800017f */
[----:B-1----:R-:W-:Y:S05]  /*6ac0*/  @!P0 NANOSLEEP.SYNCS 0x989680 ;  /* 0x009896800000895d */ /* 0x002fea0003900000 */
[----:B------:R-:W1:Y:S02]  /*6ad0*/  @!P0 SYNCS.PHASECHK.TRANS64 P0, [R8+URZ], R5 ;  /* 0x00000005080085a7 */ /* 0x000e64000800007f */
[----:B-1----:R-:W-:Y:S05]  /*6ae0*/  @!P0 BRA `(.L_x_126) ;  /* 0xfffffffc00f08947 */ /* 0x002fea000383ffff */
[----:B------:R-:W-:Y:S05]  /*6af0*/  BRA `(.L_x_151) ;  /* 0xfffffff400687947 */ /* 0x000fea000383ffff */
.L_x_127:
[----:B0-----:R0:W1:Y:S02]  /*6b00*/  SYNCS.PHASECHK.TRANS64.TRYWAIT P0, [R9+URZ], R4 ;  /* 0x00000004090075a7 */ /* 0x001064000800017f */
[----:B-1----:R-:W-:Y:S05]  /*6b10*/  @!P0 NANOSLEEP.SYNCS 0x989680 ;  /* 0x009896800000895d */ /* 0x002fea0003900000 */
[----:B------:R-:W1:Y:S02]  /*6b20*/  @!P0 SYNCS.PHASECHK.TRANS64 P0, [R9+URZ], R4 ;  /* 0x00000004090085a7 */ /* 0x000e64000800007f */
[----:B-1----:R-:W-:Y:S05]  /*6b30*/  @!P0 BRA `(.L_x_127) ;  /* 0xfffffffc00f08947 */ /* 0x002fea000383ffff */
[----:B------:R-:W-:Y:S05]  /*6b40*/  BRA `(.L_x_152) ;  /* 0xfffffff400787947 */ /* 0x000fea000383ffff */
.L_x_128:
[----:B0-----:R0:W1:Y:S02]  /*6b50*/  SYNCS.PHASECHK.TRANS64.TRYWAIT P0, [R8+URZ], R5 ;  /* 0x00000005080075a7 */ /* 0x001064000800017f */
[----:B-1----:R-:W-:Y:S05]  /*6b60*/  @!P0 NANOSLEEP.SYNCS 0x989680 ;  /* 0x009896800000895d */ /* 0x002fea0003900000 */
[----:B------:R-:W1:Y:S02]  /*6b70*/  @!P0 SYNCS.PHASECHK.TRANS64 P0, [R8+URZ], R5 ;  /* 0x00000005080085a7 */ /* 0x000e64000800007f */
[----:B-1----:R-:W-:Y:S05]  /*6b80*/  @!P0 BRA `(.L_x_128) ;  /* 0xfffffffc00f08947 */ /* 0x002fea000383ffff */
[----:B------:R-:W-:Y:S05]  /*6b90*/  BRA `(.L_x_153) ;  /* 0xfffffff400887947 */ /* 0x000fea000383ffff */
.L_x_129:
[----:B0-----:R0:W1:Y:S02]  /*6ba0*/  SYNCS.PHASECHK.TRANS64.TRYWAIT P0, [R9+URZ], R4 ;  /* 0x00000004090075a7 */ /* 0x001064000800017f */
[----:B-1----:R-:W-:Y:S05]  /*6bb0*/  @!P0 NANOSLEEP.SYNCS 0x989680 ;  /* 0x009896800000895d */ /* 0x002fea0003900000 */
[----:B------:R-:W1:Y:S02]  /*6bc0*/  @!P0 SYNCS.PHASECHK.TRANS64 P0, [R9+URZ], R4 ;  /* 0x00000004090085a7 */ /* 0x000e64000800007f */
[----:B-1----:R-:W-:Y:S05]  /*6bd0*/  @!P0 BRA `(.L_x_129) ;  /* 0xfffffffc00f08947 */ /* 0x002fea000383ffff */
[----:B------:R-:W-:Y:S05]  /*6be0*/  BRA `(.L_x_154) ;  /* 0xfffffff400987947 */ /* 0x000fea000383ffff */
.L_x_130:
[----:B0-----:R0:W1:Y:S02]  /*6bf0*/  SYNCS.PHASECHK.TRANS64.TRYWAIT P0, [R8+URZ], R5 ;  /* 0x00000005080075a7 */ /* 0x001064000800017f */
[----:B-1----:R-:W-:Y:S05]  /*6c00*/  @!P0 NANOSLEEP.SYNCS 0x989680 ;  /* 0x009896800000895d */ /* 0x002fea0003900000 */
[----:B------:R-:W1:Y:S02]  /*6c10*/  @!P0 SYNCS.PHASECHK.TRANS64 P0, [R8+URZ], R5 ;  /* 0x00000005080085a7 */ /* 0x000e64000800007f */
[----:B-1----:R-:W-:Y:S05]  /*6c20*/  @!P0 BRA `(.L_x_130) ;  /* 0xfffffffc00f08947 */ /* 0x002fea000383ffff */
[----:B------:R-:W-:Y:S05]  /*6c30*/  BRA `(.L_x_155) ;  /* 0xfffffff400a87947 */ /* 0x000fea000383ffff */
.L_x_131:
[----:B0-----:R0:W1:Y:S02]  /*6c40*/  SYNCS.PHASECHK.TRANS64.TRYWAIT P0, [R9+URZ], R4 ;  /* 0x00000004090075a7 */ /* 0x001064000800017f */
[----:B-1----:R-:W-:Y:S05]  /*6c50*/  @!P0 NANOSLEEP.SYNCS 0x989680 ;  /* 0x009896800000895d */ /* 0x002fea0003900000 */
[----:B------:R-:W1:Y:S02]  /*6c60*/  @!P0 SYNCS.PHASECHK.TRANS64 P0, [R9+URZ], R4 ;  /* 0x00000004090085a7 */ /* 0x000e64000800007f */
[----:B-1----:R-:W-:Y:S05]  /*6c70*/  @!P0 BRA `(.L_x_131) ;  /* 0xfffffffc00f08947 */ /* 0x002fea000383ffff */
[----:B------:R-:W-:Y:S05]  /*6c80*/  BRA `(.L_x_156) ;  /* 0xfffffff400b87947 */ /* 0x000fea000383ffff */
.L_x_132:
[----:B0-----:R0:W1:Y:S02]  /*6c90*/  SYNCS.PHASECHK.TRANS64.TRYWAIT P0, [R8+URZ], R5 ;  /* 0x00000005080075a7 */ /* 0x001064000800017f */
[----:B-1----:R-:W-:Y:S05]  /*6ca0*/  @!P0 NANOSLEEP.SYNCS 0x989680 ;  /* 0x009896800000895d */ /* 0x002fea0003900000 */
[----:B------:R-:W1:Y:S02]  /*6cb0*/  @!P0 SYNCS.PHASECHK.TRANS64 P0, [R8+URZ], R5 ;  /* 0x00000005080085a7 */ /* 0x000e64000800007f */
[----:B-1----:R-:W-:Y:S05]  /*6cc0*/  @!P0 BRA `(.L_x_132) ;  /* 0xfffffffc00f08947 */ /* 0x002fea000383ffff */
[----:B------:R-:W-:Y:S05]  /*6cd0*/  BRA `(.L_x_157) ;  /* 0xfffffff400c87947 */ /* 0x000fea000383ffff */
.L_x_133:
[----:B0-----:R0:W1:Y:S02]  /*6ce0*/  SYNCS.PHASECHK.TRANS64.TRYWAIT P0, [R9+URZ], R4 ;  /* 0x00000004090075a7 */ /* 0x001064000800017f */
[----:B-1----:R-:W-:Y:S05]  /*6cf0*/  @!P0 NANOSLEEP.SYNCS 0x989680 ;  /* 0x009896800000895d */ /* 0x002fea0003900000 */
[----:B------:R-:W1:Y:S02]  /*6d00*/  @!P0 SYNCS.PHASECHK.TRANS64 P0, [R9+URZ], R4 ;  /* 0x00000004090085a7 */ /* 0x000e64000800007f */
[----:B-1----:R-:W-:Y:S05]  /*6d10*/  @!P0 BRA `(.L_x_133) ;  /* 0xfffffffc00f08947 */ /* 0x002fea000383ffff */
[----:B------:R-:W-:Y:S05]  /*6d20*/  BRA `(.L_x_158) ;  /* 0xfffffff400d87947 */ /* 0x000fea000383ffff */
.L_x_134:
[----:B0-----:R0:W1:Y:S02]  /*6d30*/  SYNCS.PHASECHK.TRANS64.TRYWAIT P0, [R8+URZ], R5 ;  /* 0x00000005080075a7 */ /* 0x001064000800017f */
[----:B-1----:R-:W-:Y:S05]  /*6d40*/  @!P0 NANOSLEEP.SYNCS 0x989680 ;  /* 0x009896800000895d */ /* 0x002fea0003900000 */
[----:B------:R-:W1:Y:S02]  /*6d50*/  @!P0 SYNCS.PHASECHK.TRANS64 P0, [R8+URZ], R5 ;  /* 0x00000005080085a7 */ /* 0x000e64000800007f */
[----:B-1----:R-:W-:Y:S05]  /*6d60*/  @!P0 BRA `(.L_x_134) ;  /* 0xfffffffc00f08947 */ /* 0x002fea000383ffff */
[----:B------:R-:W-:Y:S05]  /*6d70*/  BRA `(.L_x_159) ;  /* 0xfffffff400e87947 */ /* 0x000fea000383ffff */
.L_x_135:
[----:B0-----:R0:W1:Y:S02]  /*6d80*/  SYNCS.PHASECHK.TRANS64.TRYWAIT P0, [R9+URZ], R4 ;  /* 0x00000004090075a7 */ /* 0x001064000800017f */
[----:B-1----:R-:W-:Y:S05]  /*6d90*/  @!P0 NANOSLEEP.SYNCS 0x989680 ;  /* 0x009896800000895d */ /* 0x002fea0003900000 */
[----:B------:R-:W1:Y:S02]  /*6da0*/  @!P0 SYNCS.PHASECHK.TRANS64 P0, [R9+URZ], R4 ;  /* 0x00000004090085a7 */ /* 0x000e64000800007f */
[----:B-1----:R-:W-:Y:S05]  /*6db0*/  @!P0 BRA `(.L_x_135) ;  /* 0xfffffffc00f08947 */ /* 0x002fea000383ffff */
[----:B------:R-:W-:Y:S05]  /*6dc0*/  BRA `(.L_x_160) ;  /* 0xfffffff400f87947 */ /* 0x000fea000383ffff */
.L_x_136:
[----:B0-----:R0:W1:Y:S02]  /*6dd0*/  SYNCS.PHASECHK.TRANS64.TRYWAIT P0, [R8+URZ], R5 ;  /* 0x00000005080075a7 */ /* 0x001064000800017f */
[----:B-1----:R-:W-:Y:S05]  /*6de0*/  @!P0 NANOSLEEP.SYNCS 0x989680 ;  /* 0x009896800000895d */ /* 0x002fea0003900000 */
[----:B------:R-:W1:Y:S02]  /*6df0*/  @!P0 SYNCS.PHASECHK.TRANS64 P0, [R8+URZ], R5 ;  /* 0x00000005080085a7 */ /* 0x000e64000800007f */
[----:B-1----:R-:W-:Y:S05]  /*6e00*/  @!P0 BRA `(.L_x_136) ;  /* 0xfffffffc00f08947 */ /* 0x002fea000383ffff */
[----:B------:R-:W-:Y:S05]  /*6e10*/  BRA `(.L_x_161) ;  /* 0xfffffff800087947 */ /* 0x000fea000383ffff */
.L_x_137:
[----:B-1----:R1:W2:Y:S02]  /*6e20*/  SYNCS.PHASECHK.TRANS64.TRYWAIT P0, [R11+URZ], R6 ;  /* 0x000000060b0075a7 */ /* 0x0022a4000800017f */
[----:B--2---:R-:W-:Y:S05]  /*6e30*/  @!P0 NANOSLEEP.SYNCS 0x989680 ;  /* 0x009896800000895d */ /* 0x004fea0003900000 */
[----:B------:R-:W2:Y:S02]  /*6e40*/  @!P0 SYNCS.PHASECHK.TRANS64 P0, [R11+URZ], R6 ;  /* 0x000000060b0085a7 */ /* 0x000ea4000800007f */
[----:B--2---:R-:W-:Y:S05]  /*6e50*/  @!P0 BRA `(.L_x_137) ;  /* 0xfffffffc00f08947 */ /* 0x004fea000383ffff */
[----:B------:R-:W-:Y:S05]  /*6e60*/  BRA `(.L_x_162) ;  /* 0xfffffff800107947 */ /* 0x000fea000383ffff */
.L_x_163:
[----:B------:R-:W-:-:S00]  /*6e70*/  BRA `(.L_x_163) ;  /* 0xfffffffc00fc7947 */ /* 0x000fc0000383ffff */
[----:B------:R-:W-:-:S00]  /*6e80*/  NOP ;  /* 0x0000000000007918 */ /* 0x000fc00000000000 */
[----:B------:R-:W-:-:S00]  /*6e90*/  NOP ;  /* 0x0000000000007918 */ /* 0x000fc00000000000 */
[----:B------:R-:W-:-:S00]  /*6ea0*/  NOP ;  /* 0x0000000000007918 */ /* 0x000fc00000000000 */
[----:B------:R-:W-:-:S00]  /*6eb0*/  NOP ;  /* 0x0000000000007918 */ /* 0x000fc00000000000 */
[----:B------:R-:W-:-:S00]  /*6ec0*/  NOP ;  /* 0x0000000000007918 */ /* 0x000fc00000000000 */
[----:B------:R-:W-:-:S00]  /*6ed0*/  NOP ;  /* 0x0000000000007918 */ /* 0x000fc00000000000 */
[----:B------:R-:W-:-:S00]  /*6ee0*/  NOP ;  /* 0x0000000000007918 */ /* 0x000fc00000000000 */
[----:B------:R-:W-:-:S00]  /*6ef0*/  NOP ;  /* 0x0000000000007918 */ /* 0x000fc00000000000 */
.L_x_164:


//--------------------- .nv.global.init           --------------------------
	.section	.nv.global.init,"aw",@progbits
.nv.global.init:
	.type		$str$22,@object
	.size		$str$22,($str$23 - $str$22)
$str$22:
        /*0000*/ 	.byte	0x6b, 0x5f, 0x74, 0x69, 0x6c, 0x65, 0x5f, 0x63, 0x6f, 0x75, 0x6e, 0x74, 0x20, 0x3e, 0x3d, 0x20
        /*0010*/ 	.byte	0x31, 0x00
	.type		$str$23,@object
	.size		$str$23,(__unnamed_1 - $str$23)
$str$23:
        /*0012*/ 	.byte	0x2f, 0x74, 0x6d, 0x70, 0x2f, 0x63, 0x75, 0x74, 0x6c, 0x61, 0x73, 0x73, 0x5f, 0x73, 0x77, 0x65
        /*0022*/ 	.byte	0x65, 0x70, 0x5f, 0x73, 0x72, 0x63, 0x2f, 0x69, 0x6e, 0x63, 0x6c, 0x75, 0x64, 0x65, 0x2f, 0x63
        /*0032*/ 	.byte	0x75, 0x74, 0x6c, 0x61, 0x73, 0x73, 0x2f, 0x67, 0x65, 0x6d, 0x6d, 0x2f, 0x63, 0x6f, 0x6c, 0x6c
        /*0042*/ 	.byte	0x65, 0x63, 0x74, 0x69, 0x76, 0x65, 0x2f, 0x73, 0x6d, 0x39, 0x30, 0x5f, 0x6d, 0x6d, 0x61, 0x5f
        /*0052*/ 	.byte	0x74, 0x6d, 0x61, 0x5f, 0x67, 0x6d, 0x6d, 0x61, 0x5f, 0x73, 0x73, 0x5f, 0x77, 0x61, 0x72, 0x70
        /*0062*/ 	.byte	0x73, 0x70, 0x65, 0x63, 0x69, 0x61, 0x6c, 0x69, 0x7a, 0x65, 0x64, 0x2e, 0x68, 0x70, 0x70, 0x00
	.type		__unnamed_1,@object
	.size		__unnamed_1,(.L_0 - __unnamed_1)
__unnamed_1:
        /*0072*/ 	.byte	0x76, 0x6f, 0x69, 0x64, 0x20, 0x63, 0x75, 0x74, 0x6c, 0x61, 0x73, 0x73, 0x3a, 0x3a, 0x67, 0x65
        /* <DEDUP_REMOVED lines=180> */
        /*0bc2*/ 	.byte	0x65, 0x3a, 0x3a, 0x69, 0x64, 0x65, 0x6e, 0x74, 0x69, 0x74, 0x79, 0x5d, 0x00
.L_0:


//--------------------- .nv.shared._ZN7cutlass13device_kernelINS_4gemm6kernel13GemmUniversalIN4cute5tupleIJiiiiEEENS1_10collective13CollectiveMmaINS1_34MainloopSm90TmaGmmaWarpSpecializedILi18ENS5_IJNS4_1CILi8EEENSA_ILi1EEESC_EEENS1_35KernelTmaWarpSpecializedCooperativeEEENS5_IJNSA_ILi128EEENSA_ILi64EEENSA_ILi32EEEEEENS_10bfloat16_tENS5_IJlSC_lEEESK_SL_NS4_8TiledMMAINS4_8MMA_AtomIJNS4_4SM904GMMA27MMA_64x64x16_F32BF16BF16_SSILNSP_5MajorE0ELSR_0ELNSP_7ScaleInE1ELSS_1EEEEEENS4_6LayoutINS5_IJNSA_ILi2EEESC_SC_EEENS5_IJSC_NSA_ILi0EEESY_EEEEENS5_IJNS4_10UnderscoreES11_S11_EEEEENS4_13SM90_TMA_LOADENS4_14ComposedLayoutINS4_7SwizzleILi2ELi4ELi3EEENS4_18smem_ptr_flag_bitsILi16EEENSV_INS5_IJSB_SI_EEENS5_IJSI_SC_EEEEEEEvNS4_8identityENS4_23SM90_TMA_LOAD_MULTICASTES1D_vS1E_EENS_8epilogue10collective6detail29Sm90TmaWarpSpecializedAdapterINS1I_15DefaultEpilogueISK_SL_SL_NS1H_6thread17LinearCombinationISK_Li1EffLNS1M_9ScaleType4KindE0ELNS_15FloatRoundStyleE2ESK_EENS1_15EpilogueDefaultEEEEEvvEEEEvNT_6ParamsE --------------------------
	.section	.nv.shared._ZN7cutlass13device_kernelINS_4gemm6kernel13GemmUniversalIN4cute5tupleIJiiiiEEENS1_10collective13CollectiveMmaINS1_34MainloopSm90TmaGmmaWarpSpecializedILi18ENS5_IJNS4_1CILi8EEENSA_ILi1EEESC_EEENS1_35KernelTmaWarpSpecializedCooperativeEEENS5_IJNSA_ILi128EEENSA_ILi64EEENSA_ILi32EEEEEENS_10bfloat16_tENS5_IJlSC_lEEESK_SL_NS4_8TiledMMAINS4_8MMA_AtomIJNS4_4SM904GMMA27MMA_64x64x16_F32BF16BF16_SSILNSP_5MajorE0ELSR_0ELNSP_7ScaleInE1ELSS_1EEEEEENS4_6LayoutINS5_IJNSA_ILi2EEESC_SC_EEENS5_IJSC_NSA_ILi0EEESY_EEEEENS5_IJNS4_10UnderscoreES11_S11_EEEEENS4_13SM90_TMA_LOADENS4_14ComposedLayoutINS4_7SwizzleILi2ELi4ELi3EEENS4_18smem_ptr_flag_bitsILi16EEENSV_INS5_IJSB_SI_EEENS5_IJSI_SC_EEEEEEEvNS4_8identityENS4_23SM90_TMA_LOAD_MULTICASTES1D_vS1E_EENS_8epilogue10collective6detail29Sm90TmaWarpSpecializedAdapterINS1I_15DefaultEpilogueISK_SL_SL_NS1H_6thread17LinearCombinationISK_Li1EffLNS1M_9ScaleType4KindE0ELNS_15FloatRoundStyleE2ESK_EENS1_15EpilogueDefaultEEEEEvvEEEEvNT_6ParamsE,"aw",@nobits
	.sectionflags	@""
	.align	16
	.zero		1024


//--------------------- .nv.shared.reserved.0     --------------------------
	.section	.nv.shared.reserved.0,"aw",@nobits
	.weak		__nv_reservedSMEM_offset_0_alias
	.size		__nv_reservedSMEM_offset_0_alias, 0, 0
	.other		__nv_reservedSMEM_offset_0_alias,@"STO_CUDA_RESERVED_SHARED STV_DEFAULT"
__nv_reservedSMEM_offset_0_alias:
	.zero		0


//--------------------- .nv.global                --------------------------
	.section	.nv.global,"aw",@nobits
.nv.global:
	.type		_ZN40_INTERNAL_21e51c0b_4_k_cu_396477f3_202774cute1_E,@object
	.size		_ZN40_INTERNAL_21e51c0b_4_k_cu_396477f3_202774cute1_E,(_ZN40_INTERNAL_21e51c0b_4_k_cu_396477f3_202774cuda3std3__45__cpo6cbeginE - _ZN40_INTERNAL_21e51c0b_4_k_cu_396477f3_202774cute1_E)
_ZN40_INTERNAL_21e51c0b_4_k_cu_396477f3_202774cute1_E:
	.zero		1
	.type		_ZN40_INTERNAL_21e51c0b_4_k_cu_396477f3_202774cuda3std3__45__cpo6cbeginE,@object
	.size		_ZN40_INTERNAL_21e51c0b_4_k_cu_396477f3_202774cuda3std3__45__cpo6cbeginE,(_ZN40_INTERNAL_21e51c0b_4_k_cu_396477f3_202774cuda3std3__48in_placeE - _ZN40_INTERNAL_21e51c0b_4_k_cu_396477f3_202774cuda3std3__45__cpo6cbeginE)
_ZN40_INTERNAL_21e51c0b_4_k_cu_396477f3_202774cuda3std3__45__cpo6cbeginE:
	.zero		1
	.type		_ZN40_INTERNAL_21e51c0b_4_k_cu_396477f3_202774cuda3std3__48in_placeE,@object
	.size		_ZN40_INTERNAL_21e51c0b_4_k_cu_396477f3_202774cuda3std3__48in_placeE,(_ZN40_INTERNAL_21e51c0b_4_k_cu_396477f3_202774cuda3std6ranges3__45__cpo9iter_moveE - _ZN40_INTERNAL_21e51c0b_4_k_cu_396477f3_202774cuda3std3__48in_placeE)
_ZN40_INTERNAL_21e51c0b_4_k_cu_396477f3_202774cuda3std3__48in_placeE:
	.zero		1
	.type		_ZN40_INTERNAL_21e51c0b_4_k_cu_396477f3_202774cuda3std6ranges3__45__cpo9iter_moveE,@object
	.size		_ZN40_INTERNAL_21e51c0b_4_k_cu_396477f3_202774cuda3std6ranges3__45__cpo9iter_moveE,(_ZN40_INTERNAL_21e51c0b_4_k_cu_396477f3_202774cuda3std3__45__cpo5beginE - _ZN40_INTERNAL_21e51c0b_4_k_cu_396477f3_202774cuda3std6ranges3__45__cpo9iter_moveE)
_ZN40_INTERNAL_21e51c0b_4_k_cu_396477f3_202774cuda3std6ranges3__45__cpo9iter_moveE:
	.zero		1
	.type		_ZN40_INTERNAL_21e51c0b_4_k_cu_396477f3_202774cuda3std3__45__cpo5beginE,@object
	.size		_ZN40_INTERNAL_21e51c0b_4_k_cu_396477f3_202774cuda3std3__45__cpo5beginE,(_ZN40_INTERNAL_21e51c0b_4_k_cu_396477f3_202774cuda3std3__442_GLOBAL__N__21e51c0b_4_k_cu_396477f3_202776ignoreE - _ZN40_INTERNAL_21e51c0b_4_k_cu_396477f3_202774cuda3std3__45__cpo5beginE)
_ZN40_INTERNAL_21e51c0b_4_k_cu_396477f3_202774cuda3std3__45__cpo5beginE:
	.zero		1
	.type		_ZN40_INTERNAL_21e51c0b_4_k_cu_396477f3_202774cuda3std3__442_GLOBAL__N__21e51c0b_4_k_cu_396477f3_202776ignoreE,@object
	.size		_ZN40_INTERNAL_21e51c0b_4_k_cu_396477f3_202774cuda3std3__442_GLOBAL__N__21e51c0b_4_k_cu_396477f3_202776ignoreE,(_ZN40_INTERNAL_21e51c0b_4_k_cu_396477f3_202774cute7productE - _ZN40_INTERNAL_21e51c0b_4_k_cu_396477f3_202774cuda3std3__442_GLOBAL__N__21e51c0b_4_k_cu_396477f3_202776ignoreE)
_ZN40_INTERNAL_21e51c0b_4_k_cu_396477f3_202774cuda3std3__442_GLOBAL__N__21e51c0b_4_k_cu_396477f3_202776ignoreE:
	.zero		1
	.type		_ZN40_INTERNAL_21e51c0b_4_k_cu_396477f3_202774cute7productE,@object
	.size		_ZN40_INTERNAL_21e51c0b_4_k_cu_396477f3_202774cute7productE,(_ZN40_INTERNAL_21e51c0b_4_k_cu_396477f3_202774cuda3std3__45__cpo3endE - _ZN40_INTERNAL_21e51c0b_4_k_cu_396477f3_202774cute7productE)
_ZN40_INTERNAL_21e51c0b_4_k_cu_396477f3_202774cute7productE:
	.zero		1
	.type		_ZN40_INTERNAL_21e51c0b_4_k_cu_396477f3_202774cuda3std3__45__cpo3endE,@object
	.size		_ZN40_INTERNAL_21e51c0b_4_k_cu_396477f3_202774cuda3std3__45__cpo3endE,(_ZN40_INTERNAL_21e51c0b_4_k_cu_396477f3_202774cuda3std3__419piecewise_constructE - _ZN40_INTERNAL_21e51c0b_4_k_cu_396477f3_202774cuda3std3__45__cpo3endE)
_ZN40_INTERNAL_21e51c0b_4_k_cu_396477f3_202774cuda3std3__45__cpo3endE:
	.zero		1
	.type		_ZN40_INTERNAL_21e51c0b_4_k_cu_396477f3_202774cuda3std3__419piecewise_constructE,@object
	.size		_ZN40_INTERNAL_21e51c0b_4_k_cu_396477f3_202774cuda3std3__419piecewise_constructE,(_ZN40_INTERNAL_21e51c0b_4_k_cu_396477f3_202774cuda3std3__45__cpo4cendE - _ZN40_INTERNAL_21e51c0b_4_k_cu_396477f3_202774cuda3std3__419piecewise_constructE)
_ZN40_INTERNAL_21e51c0b_4_k_cu_396477f3_202774cuda3std3__419piecewise_constructE:
	.zero		1
	.type		_ZN40_INTERNAL_21e51c0b_4_k_cu_396477f3_202774cuda3std3__45__cpo4cendE,@object
	.size		_ZN40_INTERNAL_21e51c0b_4_k_cu_396477f3_202774cuda3std3__45__cpo4cendE,(_ZN40_INTERNAL_21e51c0b_4_k_cu_396477f3_202774cuda3std6ranges3__45__cpo4swapE - _ZN40_INTERNAL_21e51c0b_4_k_cu_396477f3_202774cuda3std3__45__cpo4cendE)
_ZN40_INTERNAL_21e51c0b_4_k_cu_396477f3_202774cuda3std3__45__cpo4cendE:
	.zero		1
	.type		_ZN40_INTERNAL_21e51c0b_4_k_cu_396477f3_202774cuda3std6ranges3__45__cpo4swapE,@object
	.size		_ZN40_INTERNAL_21e51c0b_4_k_cu_396477f3_202774cuda3std6ranges3__45__cpo4swapE,(.L_8 - _ZN40_INTERNAL_21e51c0b_4_k_cu_396477f3_202774cuda3std6ranges3__45__cpo4swapE)
_ZN40_INTERNAL_21e51c0b_4_k_cu_396477f3_202774cuda3std6ranges3__45__cpo4swapE:
	.zero		1
.L_8:


//--------------------- .nv.constant0._ZN7cutlass13device_kernelINS_4gemm6kernel13GemmUniversalIN4cute5tupleIJiiiiEEENS1_10collective13CollectiveMmaINS1_34MainloopSm90TmaGmmaWarpSpecializedILi18ENS5_IJNS4_1CILi8EEENSA_ILi1EEESC_EEENS1_35KernelTmaWarpSpecializedCooperativeEEENS5_IJNSA_ILi128EEENSA_ILi64EEENSA_ILi32EEEEEENS_10bfloat16_tENS5_IJlSC_lEEESK_SL_NS4_8TiledMMAINS4_8MMA_AtomIJNS4_4SM904GMMA27MMA_64x64x16_F32BF16BF16_SSILNSP_5MajorE0ELSR_0ELNSP_7ScaleInE1ELSS_1EEEEEENS4_6LayoutINS5_IJNSA_ILi2EEESC_SC_EEENS5_IJSC_NSA_ILi0EEESY_EEEEENS5_IJNS4_10UnderscoreES11_S11_EEEEENS4_13SM90_TMA_LOADENS4_14ComposedLayoutINS4_7SwizzleILi2ELi4ELi3EEENS4_18smem_ptr_flag_bitsILi16EEENSV_INS5_IJSB_SI_EEENS5_IJSI_SC_EEEEEEEvNS4_8identityENS4_23SM90_TMA_LOAD_MULTICASTES1D_vS1E_EENS_8epilogue10collective6detail29Sm90TmaWarpSpecializedAdapterINS1I_15DefaultEpilogueISK_SL_SL_NS1H_6thread17LinearCombinationISK_Li1EffLNS1M_9ScaleType4KindE0ELNS_15FloatRoundStyleE2ESK_EENS1_15EpilogueDefaultEEEEEvvEEEEvNT_6ParamsE --------------------------
	.section	.nv.constant0._ZN7cutlass13device_kernelINS_4gemm6kernel13GemmUniversalIN4cute5tupleIJiiiiEEENS1_10collective13CollectiveMmaINS1_34MainloopSm90TmaGmmaWarpSpecializedILi18ENS5_IJNS4_1CILi8EEENSA_ILi1EEESC_EEENS1_35KernelTmaWarpSpecializedCooperativeEEENS5_IJNSA_ILi128EEENSA_ILi64EEENSA_ILi32EEEEEENS_10bfloat16_tENS5_IJlSC_lEEESK_SL_NS4_8TiledMMAINS4_8MMA_AtomIJNS4_4SM904GMMA27MMA_64x64x16_F32BF16BF16_SSILNSP_5MajorE0ELSR_0ELNSP_7ScaleInE1ELSS_1EEEEEENS4_6LayoutINS5_IJNSA_ILi2EEESC_SC_EEENS5_IJSC_NSA_ILi0EEESY_EEEEENS5_IJNS4_10UnderscoreES11_S11_EEEEENS4_13SM90_TMA_LOADENS4_14ComposedLayoutINS4_7SwizzleILi2ELi4ELi3EEENS4_18smem_ptr_flag_bitsILi16EEENSV_INS5_IJSB_SI_EEENS5_IJSI_SC_EEEEEEEvNS4_8identityENS4_23SM90_TMA_LOAD_MULTICASTES1D_vS1E_EENS_8epilogue10collective6detail29Sm90TmaWarpSpecializedAdapterINS1I_15DefaultEpilogueISK_SL_SL_NS1H_6thread17LinearCombinationISK_Li1EffLNS1M_9ScaleType4KindE0ELNS_15FloatRoundStyleE2ESK_EENS1_15EpilogueDefaultEEEEEvvEEEEvNT_6ParamsE,"a",@progbits
	.sectionflags	@""
	.align	4
.nv.constant0._ZN7cutlass13device_kernelINS_4gemm6kernel13GemmUniversalIN4cute5tupleIJiiiiEEENS1_10collective13CollectiveMmaINS1_34MainloopSm90TmaGmmaWarpSpecializedILi18ENS5_IJNS4_1CILi8EEENSA_ILi1EEESC_EEENS1_35KernelTmaWarpSpecializedCooperativeEEENS5_IJNSA_ILi128EEENSA_ILi64EEENSA_ILi32EEEEEENS_10bfloat16_tENS5_IJlSC_lEEESK_SL_NS4_8TiledMMAINS4_8MMA_AtomIJNS4_4SM904GMMA27MMA_64x64x16_F32BF16BF16_SSILNSP_5MajorE0ELSR_0ELNSP_7ScaleInE1ELSS_1EEEEEENS4_6LayoutINS5_IJNSA_ILi2EEESC_SC_EEENS5_IJSC_NSA_ILi0EEESY_EEEEENS5_IJNS4_10UnderscoreES11_S11_EEEEENS4_13SM90_TMA_LOADENS4_14ComposedLayoutINS4_7SwizzleILi2ELi4ELi3EEENS4_18smem_ptr_flag_bitsILi16EEENSV_INS5_IJSB_SI_EEENS5_IJSI_SC_EEEEEEEvNS4_8identityENS4_23SM90_TMA_LOAD_MULTICASTES1D_vS1E_EENS_8epilogue10collective6detail29Sm90TmaWarpSpecializedAdapterINS1I_15DefaultEpilogueISK_SL_SL_NS1H_6thread17LinearCombinationISK_Li1EffLNS1M_9ScaleType4KindE0ELNS_15FloatRoundStyleE2ESK_EENS1_15EpilogueDefaultEEEEEvvEEEEvNT_6ParamsE:
	.zero		1664


//--------------------- SYMBOLS --------------------------

	.type		.nv.reservedSmem.offset0,@object
	.size		.nv.reservedSmem.offset0,0x4
	.type		__assertfail,@function
